//
// Generated by NVIDIA NVVM Compiler
//
// Compiler Build ID: CL-36424714
// Cuda compilation tools, release 13.0, V13.0.88
// Based on NVVM 20.0.0
//

.version 9.0
.target sm_100
.address_size 64

	// .globl	_Z16generateProposalP10ZoningPlanPjP4int2S3_
// _ZZ22computeDistanceToStoreP10ZoningPlanP11DistanceMapE5sDist has been demoted
// _ZZ22computeDistanceToStoreP10ZoningPlanP11DistanceMapE6sQueue has been demoted
// _ZZ22computeDistanceToStoreP10ZoningPlanP11DistanceMapE11queue_begin has been demoted
// _ZZ22computeDistanceToStoreP10ZoningPlanP11DistanceMapE9queue_end has been demoted
// _ZZ12computeScoreP10ZoningPlanP11DistanceMapPfS3_E6sScore has been demoted
// _ZZ12computeScoreP10ZoningPlanP11DistanceMapPfS3_E10preference has been demoted

.visible .entry _Z16generateProposalP10ZoningPlanPjP4int2S3_(
	.param .u64 .ptr .align 1 _Z16generateProposalP10ZoningPlanPjP4int2S3__param_0,
	.param .u64 .ptr .align 1 _Z16generateProposalP10ZoningPlanPjP4int2S3__param_1,
	.param .u64 .ptr .align 1 _Z16generateProposalP10ZoningPlanPjP4int2S3__param_2,
	.param .u64 .ptr .align 1 _Z16generateProposalP10ZoningPlanPjP4int2S3__param_3
)
{
	.reg .pred 	%p<3>;
	.reg .b32 	%r<22>;
	.reg .b32 	%f<13>;
	.reg .b64 	%rd<17>;

	ld.param.u64 	%rd7, [_Z16generateProposalP10ZoningPlanPjP4int2S3__param_0];
	ld.param.u64 	%rd8, [_Z16generateProposalP10ZoningPlanPjP4int2S3__param_1];
	ld.param.u64 	%rd5, [_Z16generateProposalP10ZoningPlanPjP4int2S3__param_2];
	ld.param.u64 	%rd6, [_Z16generateProposalP10ZoningPlanPjP4int2S3__param_3];
	cvta.to.global.u64 	%rd1, %rd7;
	cvta.to.global.u64 	%rd2, %rd8;
	ld.global.u32 	%r20, [%rd2];
$L__BB0_1:
	mad.lo.s32 	%r11, %r20, 1103515245, 12345;
	and.b32  	%r12, %r11, 2147483647;
	cvt.rn.f32.u32 	%f1, %r12;
	mul.f32 	%f2, %f1, 0f30000000;
	fma.rn.f32 	%f3, %f2, 0f41A00000, 0f00000000;
	cvt.rzi.s32.f32 	%r3, %f3;
	mad.lo.s32 	%r13, %r20, -1029531031, -740551042;
	and.b32  	%r14, %r13, 2147483647;
	cvt.rn.f32.u32 	%f4, %r14;
	mul.f32 	%f5, %f4, 0f30000000;
	fma.rn.f32 	%f6, %f5, 0f41A00000, 0f00000000;
	cvt.rzi.s32.f32 	%r4, %f6;
	mad.lo.s32 	%r15, %r20, -2139243339, -1492899873;
	and.b32  	%r16, %r15, 2147483647;
	cvt.rn.f32.u32 	%f7, %r16;
	mul.f32 	%f8, %f7, 0f30000000;
	fma.rn.f32 	%f9, %f8, 0f41A00000, 0f00000000;
	cvt.rzi.s32.f32 	%r5, %f9;
	mad.lo.s32 	%r20, %r20, -301564143, -698016724;
	st.global.u32 	[%rd2], %r20;
	and.b32  	%r17, %r20, 2147483647;
	cvt.rn.f32.u32 	%f10, %r17;
	mul.f32 	%f11, %f10, 0f30000000;
	fma.rn.f32 	%f12, %f11, 0f41A00000, 0f00000000;
	cvt.rzi.s32.f32 	%r7, %f12;
	mul.wide.s32 	%rd9, %r4, 160;
	add.s64 	%rd10, %rd1, %rd9;
	mul.wide.s32 	%rd11, %r3, 8;
	add.s64 	%rd3, %rd10, %rd11;
	ld.global.u32 	%r8, [%rd3];
	setp.ne.s32 	%p1, %r8, 2;
	mul.wide.s32 	%rd12, %r7, 160;
	add.s64 	%rd13, %rd1, %rd12;
	mul.wide.s32 	%rd14, %r5, 8;
	add.s64 	%rd4, %rd13, %rd14;
	@%p1 bra 	$L__BB0_3;
	ld.global.u32 	%r21, [%rd4];
	bra.uni 	$L__BB0_4;
$L__BB0_3:
	ld.global.u32 	%r19, [%rd4];
	setp.ne.s32 	%p2, %r19, 2;
	mov.b32 	%r21, 2;
	@%p2 bra 	$L__BB0_1;
$L__BB0_4:
	cvta.to.global.u64 	%rd15, %rd5;
	cvta.to.global.u64 	%rd16, %rd6;
	st.global.u32 	[%rd3], %r21;
	st.global.u32 	[%rd4], %r8;
	st.global.v2.u32 	[%rd15], {%r3, %r4};
	st.global.v2.u32 	[%rd16], {%r5, %r7};
	ret;

}
	// .globl	_Z22computeDistanceToStoreP10ZoningPlanP11DistanceMap
.visible .entry _Z22computeDistanceToStoreP10ZoningPlanP11DistanceMap(
	.param .u64 .ptr .align 1 _Z22computeDistanceToStoreP10ZoningPlanP11DistanceMap_param_0,
	.param .u64 .ptr .align 1 _Z22computeDistanceToStoreP10ZoningPlanP11DistanceMap_param_1
)
{
	.reg .pred 	%p<36>;
	.reg .b16 	%rs<25>;
	.reg .b32 	%r<271>;
	.reg .b64 	%rd<37>;
	.reg .b64 	%fd<3>;
	// demoted variable
	.shared .align 4 .b8 _ZZ22computeDistanceToStoreP10ZoningPlanP11DistanceMapE5sDist[8000];
	// demoted variable
	.shared .align 4 .b8 _ZZ22computeDistanceToStoreP10ZoningPlanP11DistanceMapE6sQueue[24000];
	// demoted variable
	.shared .align 4 .u32 _ZZ22computeDistanceToStoreP10ZoningPlanP11DistanceMapE11queue_begin;
	// demoted variable
	.shared .align 4 .u32 _ZZ22computeDistanceToStoreP10ZoningPlanP11DistanceMapE9queue_end;
	ld.param.u64 	%rd5, [_Z22computeDistanceToStoreP10ZoningPlanP11DistanceMap_param_0];
	ld.param.u64 	%rd6, [_Z22computeDistanceToStoreP10ZoningPlanP11DistanceMap_param_1];
	cvta.to.global.u64 	%rd1, %rd5;
	cvta.to.global.u64 	%rd2, %rd6;
	mov.b32 	%r259, 0;
	st.shared.u32 	[_ZZ22computeDistanceToStoreP10ZoningPlanP11DistanceMapE11queue_begin], %r259;
	st.shared.u32 	[_ZZ22computeDistanceToStoreP10ZoningPlanP11DistanceMapE9queue_end], %r259;
	bar.sync 	0;
	mov.u32 	%r68, %ctaid.y;
	mul.lo.s32 	%r69, %r68, 20;
	cvt.rn.f64.u32 	%fd1, %r69;
	cvt.rzi.s32.f64 	%r1, %fd1;
	mov.u32 	%r70, %ctaid.x;
	mul.lo.s32 	%r71, %r70, 20;
	cvt.rn.f64.u32 	%fd2, %r71;
	cvt.rzi.s32.f64 	%r72, %fd2;
	mov.u32 	%r267, %tid.x;
	add.s32 	%r269, %r267, 1;
	cvt.u16.u32 	%rs1, %r267;
	mov.u32 	%r73, _ZZ22computeDistanceToStoreP10ZoningPlanP11DistanceMapE5sDist;
	mad.lo.s32 	%r4, %r267, 20, %r73;
	add.s32 	%r268, %r72, %r267;
	add.s32 	%r6, %r72, 1;
	mov.b32 	%r261, 20;
	mov.u32 	%r257, %r267;
	mov.u32 	%r258, %r268;
	mov.u16 	%rs23, %rs1;
	mov.u32 	%r260, %r269;
$L__BB1_1:
	mul.hi.u32 	%r74, %r260, -858993459;
	shr.u32 	%r75, %r74, 4;
	mul.lo.s32 	%r12, %r75, -20;
	mul.hi.u32 	%r76, %r257, -858993459;
	shr.u32 	%r77, %r76, 4;
	mul.lo.s32 	%r78, %r77, 20;
	sub.s32 	%r13, %r258, %r78;
	add.s32 	%r14, %r260, -1;
	mul.hi.u16 	%rs7, %rs23, -13107;
	shr.u16 	%rs8, %rs7, 4;
	cvt.u32.u16 	%r15, %rs8;
	mad.lo.s32 	%r16, %r77, -20, %r14;
	setp.gt.u32 	%p1, %r14, 399;
	@%p1 bra 	$L__BB1_19;
	add.s32 	%r17, %r1, %r15;
	max.u32 	%r80, %r17, %r13;
	setp.gt.u32 	%p2, %r80, 19;
	mov.b32 	%r262, -1;
	@%p2 bra 	$L__BB1_4;
	mul.wide.u32 	%rd7, %r17, 160;
	add.s64 	%rd8, %rd1, %rd7;
	mul.wide.u32 	%rd9, %r13, 8;
	add.s64 	%rd10, %rd8, %rd9;
	ld.global.u32 	%r81, [%rd10];
	add.s32 	%r262, %r81, -1;
$L__BB1_4:
	mul.wide.s32 	%rd11, %r17, 400;
	add.s64 	%rd12, %rd2, %rd11;
	mul.wide.s32 	%rd13, %r13, 20;
	add.s64 	%rd3, %rd12, %rd13;
	add.s32 	%r20, %r4, %r261;
	shl.b32 	%r82, %r262, 2;
	add.s32 	%r83, %r259, %r82;
	add.s32 	%r21, %r4, %r83;
	mov.b32 	%r84, 99;
	st.global.u32 	[%rd3], %r84;
	setp.ne.s32 	%p3, %r262, 0;
	@%p3 bra 	$L__BB1_6;
	mov.b32 	%r86, 0;
	st.shared.u32 	[%r21], %r86;
	atom.shared.inc.u32 	%r87, [_ZZ22computeDistanceToStoreP10ZoningPlanP11DistanceMapE9queue_end], 1999;
	mov.u32 	%r88, _ZZ22computeDistanceToStoreP10ZoningPlanP11DistanceMapE6sQueue;
	mad.lo.s32 	%r89, %r87, 12, %r88;
	st.shared.u32 	[%r89], %r16;
	st.shared.u32 	[%r89+4], %r15;
	st.shared.u32 	[%r89+8], %r86;
	bra.uni 	$L__BB1_7;
$L__BB1_6:
	mov.b32 	%r85, 99;
	st.shared.u32 	[%r20+-20], %r85;
$L__BB1_7:
	mov.b32 	%r90, 99;
	st.global.u32 	[%rd3+4], %r90;
	setp.eq.s32 	%p4, %r262, 1;
	@%p4 bra 	$L__BB1_9;
	mov.b32 	%r91, 99;
	st.shared.u32 	[%r20+-16], %r91;
	bra.uni 	$L__BB1_10;
$L__BB1_9:
	mov.b32 	%r92, 0;
	st.shared.u32 	[%r21], %r92;
	atom.shared.inc.u32 	%r93, [_ZZ22computeDistanceToStoreP10ZoningPlanP11DistanceMapE9queue_end], 1999;
	mov.u32 	%r94, _ZZ22computeDistanceToStoreP10ZoningPlanP11DistanceMapE6sQueue;
	mad.lo.s32 	%r95, %r93, 12, %r94;
	st.shared.u32 	[%r95], %r16;
	st.shared.u32 	[%r95+4], %r15;
	mov.b32 	%r96, 1;
	st.shared.u32 	[%r95+8], %r96;
$L__BB1_10:
	mov.b32 	%r97, 99;
	st.global.u32 	[%rd3+8], %r97;
	setp.eq.s32 	%p5, %r262, 2;
	@%p5 bra 	$L__BB1_12;
	mov.b32 	%r98, 99;
	st.shared.u32 	[%r20+-12], %r98;
	bra.uni 	$L__BB1_13;
$L__BB1_12:
	mov.b32 	%r99, 0;
	st.shared.u32 	[%r21], %r99;
	atom.shared.inc.u32 	%r100, [_ZZ22computeDistanceToStoreP10ZoningPlanP11DistanceMapE9queue_end], 1999;
	mov.u32 	%r101, _ZZ22computeDistanceToStoreP10ZoningPlanP11DistanceMapE6sQueue;
	mad.lo.s32 	%r102, %r100, 12, %r101;
	st.shared.u32 	[%r102], %r16;
	st.shared.u32 	[%r102+4], %r15;
	mov.b32 	%r103, 2;
	st.shared.u32 	[%r102+8], %r103;
$L__BB1_13:
	mov.b32 	%r104, 99;
	st.global.u32 	[%rd3+12], %r104;
	setp.eq.s32 	%p6, %r262, 3;
	@%p6 bra 	$L__BB1_15;
	mov.b32 	%r105, 99;
	st.shared.u32 	[%r20+-8], %r105;
	bra.uni 	$L__BB1_16;
$L__BB1_15:
	mov.b32 	%r106, 0;
	st.shared.u32 	[%r21], %r106;
	atom.shared.inc.u32 	%r107, [_ZZ22computeDistanceToStoreP10ZoningPlanP11DistanceMapE9queue_end], 1999;
	mov.u32 	%r108, _ZZ22computeDistanceToStoreP10ZoningPlanP11DistanceMapE6sQueue;
	mad.lo.s32 	%r109, %r107, 12, %r108;
	st.shared.u32 	[%r109], %r16;
	st.shared.u32 	[%r109+4], %r15;
	mov.b32 	%r110, 3;
	st.shared.u32 	[%r109+8], %r110;
$L__BB1_16:
	mov.b32 	%r111, 99;
	st.global.u32 	[%rd3+16], %r111;
	setp.eq.s32 	%p7, %r262, 4;
	@%p7 bra 	$L__BB1_18;
	mov.b32 	%r112, 99;
	st.shared.u32 	[%r20+-4], %r112;
	bra.uni 	$L__BB1_19;
$L__BB1_18:
	mov.b32 	%r113, 0;
	st.shared.u32 	[%r21], %r113;
	atom.shared.inc.u32 	%r114, [_ZZ22computeDistanceToStoreP10ZoningPlanP11DistanceMapE9queue_end], 1999;
	mov.u32 	%r115, _ZZ22computeDistanceToStoreP10ZoningPlanP11DistanceMapE6sQueue;
	mad.lo.s32 	%r116, %r114, 12, %r115;
	st.shared.u32 	[%r116], %r16;
	st.shared.u32 	[%r116+4], %r15;
	mov.b32 	%r117, 4;
	st.shared.u32 	[%r116+8], %r117;
$L__BB1_19:
	add.s16 	%rs9, %rs23, 1;
	mul.hi.u16 	%rs10, %rs9, -13107;
	shr.u16 	%rs11, %rs10, 4;
	cvt.u32.u16 	%r22, %rs11;
	add.s32 	%r23, %r260, %r12;
	setp.gt.u32 	%p8, %r14, 398;
	@%p8 bra 	$L__BB1_37;
	add.s32 	%r24, %r1, %r22;
	add.s32 	%r119, %r6, %r260;
	add.s32 	%r120, %r119, %r12;
	add.s32 	%r25, %r120, -1;
	max.u32 	%r121, %r24, %r25;
	setp.gt.u32 	%p9, %r121, 19;
	mov.b32 	%r263, -1;
	@%p9 bra 	$L__BB1_22;
	mul.wide.u32 	%rd14, %r24, 160;
	add.s64 	%rd15, %rd1, %rd14;
	mul.wide.u32 	%rd16, %r25, 8;
	add.s64 	%rd17, %rd15, %rd16;
	ld.global.u32 	%r122, [%rd17];
	add.s32 	%r263, %r122, -1;
$L__BB1_22:
	mul.wide.s32 	%rd18, %r24, 400;
	add.s64 	%rd19, %rd2, %rd18;
	mul.wide.s32 	%rd20, %r25, 20;
	add.s64 	%rd4, %rd19, %rd20;
	add.s32 	%r28, %r4, %r261;
	shl.b32 	%r123, %r263, 2;
	add.s32 	%r124, %r261, %r123;
	add.s32 	%r29, %r4, %r124;
	mov.b32 	%r125, 99;
	st.global.u32 	[%rd4], %r125;
	setp.eq.s32 	%p10, %r263, 0;
	@%p10 bra 	$L__BB1_24;
	mov.b32 	%r126, 99;
	st.shared.u32 	[%r28], %r126;
	bra.uni 	$L__BB1_25;
$L__BB1_24:
	mov.b32 	%r127, 0;
	st.shared.u32 	[%r29], %r127;
	atom.shared.inc.u32 	%r128, [_ZZ22computeDistanceToStoreP10ZoningPlanP11DistanceMapE9queue_end], 1999;
	mov.u32 	%r129, _ZZ22computeDistanceToStoreP10ZoningPlanP11DistanceMapE6sQueue;
	mad.lo.s32 	%r130, %r128, 12, %r129;
	st.shared.u32 	[%r130], %r23;
	st.shared.u32 	[%r130+4], %r22;
	st.shared.u32 	[%r130+8], %r127;
$L__BB1_25:
	mov.b32 	%r131, 99;
	st.global.u32 	[%rd4+4], %r131;
	setp.eq.s32 	%p11, %r263, 1;
	@%p11 bra 	$L__BB1_27;
	mov.b32 	%r132, 99;
	st.shared.u32 	[%r28+4], %r132;
	bra.uni 	$L__BB1_28;
$L__BB1_27:
	mov.b32 	%r133, 0;
	st.shared.u32 	[%r29], %r133;
	atom.shared.inc.u32 	%r134, [_ZZ22computeDistanceToStoreP10ZoningPlanP11DistanceMapE9queue_end], 1999;
	mov.u32 	%r135, _ZZ22computeDistanceToStoreP10ZoningPlanP11DistanceMapE6sQueue;
	mad.lo.s32 	%r136, %r134, 12, %r135;
	st.shared.u32 	[%r136], %r23;
	st.shared.u32 	[%r136+4], %r22;
	mov.b32 	%r137, 1;
	st.shared.u32 	[%r136+8], %r137;
$L__BB1_28:
	mov.b32 	%r138, 99;
	st.global.u32 	[%rd4+8], %r138;
	setp.eq.s32 	%p12, %r263, 2;
	@%p12 bra 	$L__BB1_30;
	mov.b32 	%r139, 99;
	st.shared.u32 	[%r28+8], %r139;
	bra.uni 	$L__BB1_31;
$L__BB1_30:
	mov.b32 	%r140, 0;
	st.shared.u32 	[%r29], %r140;
	atom.shared.inc.u32 	%r141, [_ZZ22computeDistanceToStoreP10ZoningPlanP11DistanceMapE9queue_end], 1999;
	mov.u32 	%r142, _ZZ22computeDistanceToStoreP10ZoningPlanP11DistanceMapE6sQueue;
	mad.lo.s32 	%r143, %r141, 12, %r142;
	st.shared.u32 	[%r143], %r23;
	st.shared.u32 	[%r143+4], %r22;
	mov.b32 	%r144, 2;
	st.shared.u32 	[%r143+8], %r144;
$L__BB1_31:
	mov.b32 	%r145, 99;
	st.global.u32 	[%rd4+12], %r145;
	setp.eq.s32 	%p13, %r263, 3;
	@%p13 bra 	$L__BB1_33;
	mov.b32 	%r146, 99;
	st.shared.u32 	[%r28+12], %r146;
	bra.uni 	$L__BB1_34;
$L__BB1_33:
	mov.b32 	%r147, 0;
	st.shared.u32 	[%r29], %r147;
	atom.shared.inc.u32 	%r148, [_ZZ22computeDistanceToStoreP10ZoningPlanP11DistanceMapE9queue_end], 1999;
	mov.u32 	%r149, _ZZ22computeDistanceToStoreP10ZoningPlanP11DistanceMapE6sQueue;
	mad.lo.s32 	%r150, %r148, 12, %r149;
	st.shared.u32 	[%r150], %r23;
	st.shared.u32 	[%r150+4], %r22;
	mov.b32 	%r151, 3;
	st.shared.u32 	[%r150+8], %r151;
$L__BB1_34:
	mov.b32 	%r152, 99;
	st.global.u32 	[%rd4+16], %r152;
	setp.eq.s32 	%p14, %r263, 4;
	@%p14 bra 	$L__BB1_36;
	mov.b32 	%r153, 99;
	st.shared.u32 	[%r28+16], %r153;
	bra.uni 	$L__BB1_37;
$L__BB1_36:
	mov.b32 	%r154, 0;
	st.shared.u32 	[%r29], %r154;
	atom.shared.inc.u32 	%r155, [_ZZ22computeDistanceToStoreP10ZoningPlanP11DistanceMapE9queue_end], 1999;
	mov.u32 	%r156, _ZZ22computeDistanceToStoreP10ZoningPlanP11DistanceMapE6sQueue;
	mad.lo.s32 	%r157, %r155, 12, %r156;
	st.shared.u32 	[%r157], %r23;
	st.shared.u32 	[%r157+4], %r22;
	mov.b32 	%r158, 4;
	st.shared.u32 	[%r157+8], %r158;
$L__BB1_37:
	add.s32 	%r261, %r261, 40;
	add.s32 	%r260, %r260, 2;
	add.s16 	%rs23, %rs23, 2;
	add.s32 	%r259, %r259, 40;
	add.s32 	%r258, %r258, 2;
	add.s32 	%r257, %r257, 2;
	setp.ne.s32 	%p15, %r261, 8020;
	@%p15 bra 	$L__BB1_1;
	bar.sync 	0;
	atom.shared.inc.u32 	%r264, [_ZZ22computeDistanceToStoreP10ZoningPlanP11DistanceMapE11queue_begin], 1999;
	ld.shared.u32 	%r159, [_ZZ22computeDistanceToStoreP10ZoningPlanP11DistanceMapE9queue_end];
	setp.ge.u32 	%p16, %r264, %r159;
	@%p16 bra 	$L__BB1_54;
	mov.u32 	%r160, _ZZ22computeDistanceToStoreP10ZoningPlanP11DistanceMapE6sQueue;
$L__BB1_40:
	mad.lo.s32 	%r161, %r264, 12, %r160;
	ld.shared.u32 	%r37, [%r161];
	ld.shared.u32 	%r162, [%r161+4];
	ld.shared.u32 	%r39, [%r161+8];
	max.u32 	%r163, %r37, %r162;
	setp.gt.u32 	%p17, %r163, 19;
	@%p17 bra 	$L__BB1_53;
	mad.lo.s32 	%r165, %r162, 400, %r73;
	mad.lo.s32 	%r166, %r37, 20, %r165;
	shl.b32 	%r167, %r39, 2;
	add.s32 	%r40, %r166, %r167;
	ld.shared.u32 	%r41, [%r40];
	setp.eq.s32 	%p18, %r162, 0;
	@%p18 bra 	$L__BB1_45;
	add.s32 	%r168, %r41, 1;
	atom.shared.min.s32 	%r169, [%r40+-400], %r168;
	setp.le.u32 	%p19, %r169, %r168;
	@%p19 bra 	$L__BB1_44;
	add.s32 	%r170, %r162, -1;
	atom.shared.inc.u32 	%r171, [_ZZ22computeDistanceToStoreP10ZoningPlanP11DistanceMapE9queue_end], 1999;
	mad.lo.s32 	%r173, %r171, 12, %r160;
	st.shared.u32 	[%r173], %r37;
	st.shared.u32 	[%r173+4], %r170;
	st.shared.u32 	[%r173+8], %r39;
$L__BB1_44:
	setp.eq.s32 	%p20, %r162, 19;
	@%p20 bra 	$L__BB1_47;
$L__BB1_45:
	add.s32 	%r174, %r41, 1;
	atom.shared.min.s32 	%r175, [%r40+400], %r174;
	setp.le.u32 	%p21, %r175, %r174;
	@%p21 bra 	$L__BB1_47;
	add.s32 	%r176, %r162, 1;
	atom.shared.inc.u32 	%r177, [_ZZ22computeDistanceToStoreP10ZoningPlanP11DistanceMapE9queue_end], 1999;
	mad.lo.s32 	%r179, %r177, 12, %r160;
	st.shared.u32 	[%r179], %r37;
	st.shared.u32 	[%r179+4], %r176;
	st.shared.u32 	[%r179+8], %r39;
$L__BB1_47:
	setp.eq.s32 	%p22, %r37, 0;
	@%p22 bra 	$L__BB1_51;
	add.s32 	%r180, %r41, 1;
	atom.shared.min.s32 	%r181, [%r40+-20], %r180;
	setp.le.u32 	%p23, %r181, %r180;
	@%p23 bra 	$L__BB1_50;
	add.s32 	%r182, %r37, -1;
	atom.shared.inc.u32 	%r183, [_ZZ22computeDistanceToStoreP10ZoningPlanP11DistanceMapE9queue_end], 1999;
	mad.lo.s32 	%r185, %r183, 12, %r160;
	st.shared.u32 	[%r185], %r182;
	st.shared.u32 	[%r185+4], %r162;
	st.shared.u32 	[%r185+8], %r39;
$L__BB1_50:
	setp.eq.s32 	%p24, %r37, 19;
	@%p24 bra 	$L__BB1_53;
$L__BB1_51:
	add.s32 	%r186, %r41, 1;
	atom.shared.min.s32 	%r187, [%r40+20], %r186;
	setp.le.u32 	%p25, %r187, %r186;
	@%p25 bra 	$L__BB1_53;
	add.s32 	%r188, %r37, 1;
	atom.shared.inc.u32 	%r189, [_ZZ22computeDistanceToStoreP10ZoningPlanP11DistanceMapE9queue_end], 1999;
	mad.lo.s32 	%r191, %r189, 12, %r160;
	st.shared.u32 	[%r191], %r188;
	st.shared.u32 	[%r191+4], %r162;
	st.shared.u32 	[%r191+8], %r39;
$L__BB1_53:
	atom.shared.inc.u32 	%r264, [_ZZ22computeDistanceToStoreP10ZoningPlanP11DistanceMapE11queue_begin], 1999;
	ld.shared.u32 	%r192, [_ZZ22computeDistanceToStoreP10ZoningPlanP11DistanceMapE9queue_end];
	setp.lt.u32 	%p26, %r264, %r192;
	@%p26 bra 	$L__BB1_40;
$L__BB1_54:
	bar.sync 	0;
	add.s16 	%rs24, %rs1, 3;
	add.s32 	%r266, %r267, 2;
	add.s32 	%r265, %r267, 3;
	mov.b32 	%r270, 40;
$L__BB1_55:
	add.s32 	%r51, %r269, -1;
	setp.gt.u32 	%p27, %r51, 399;
	@%p27 bra 	$L__BB1_58;
	add.s16 	%rs12, %rs24, -3;
	mul.hi.u16 	%rs13, %rs12, -13107;
	shr.u16 	%rs14, %rs13, 4;
	cvt.u32.u16 	%r194, %rs14;
	add.s32 	%r52, %r1, %r194;
	mul.hi.u32 	%r195, %r267, -858993459;
	shr.u32 	%r196, %r195, 4;
	mad.lo.s32 	%r53, %r196, -20, %r268;
	max.u32 	%r197, %r52, %r53;
	setp.gt.u32 	%p28, %r197, 19;
	@%p28 bra 	$L__BB1_58;
	mul.wide.u32 	%rd21, %r52, 400;
	add.s64 	%rd22, %rd2, %rd21;
	mul.wide.u32 	%rd23, %r53, 20;
	add.s64 	%rd24, %rd22, %rd23;
	add.s32 	%r198, %r4, %r270;
	ld.shared.u32 	%r199, [%r198+-40];
	atom.global.min.s32 	%r200, [%rd24], %r199;
	ld.shared.u32 	%r201, [%r198+-36];
	atom.global.min.s32 	%r202, [%rd24+4], %r201;
	ld.shared.u32 	%r203, [%r198+-32];
	atom.global.min.s32 	%r204, [%rd24+8], %r203;
	ld.shared.u32 	%r205, [%r198+-28];
	atom.global.min.s32 	%r206, [%rd24+12], %r205;
	ld.shared.u32 	%r207, [%r198+-24];
	atom.global.min.s32 	%r208, [%rd24+16], %r207;
$L__BB1_58:
	setp.gt.u32 	%p29, %r51, 398;
	@%p29 bra 	$L__BB1_61;
	add.s16 	%rs15, %rs24, -2;
	mul.hi.u16 	%rs16, %rs15, -13107;
	shr.u16 	%rs17, %rs16, 4;
	cvt.u32.u16 	%r209, %rs17;
	add.s32 	%r54, %r1, %r209;
	mul.hi.u32 	%r210, %r269, -858993459;
	shr.u32 	%r211, %r210, 4;
	mad.lo.s32 	%r212, %r211, -20, %r268;
	add.s32 	%r55, %r212, 1;
	max.u32 	%r213, %r54, %r55;
	setp.gt.u32 	%p30, %r213, 19;
	@%p30 bra 	$L__BB1_61;
	mul.wide.u32 	%rd25, %r54, 400;
	add.s64 	%rd26, %rd2, %rd25;
	mul.wide.u32 	%rd27, %r55, 20;
	add.s64 	%rd28, %rd26, %rd27;
	add.s32 	%r214, %r4, %r270;
	ld.shared.u32 	%r215, [%r214+-20];
	atom.global.min.s32 	%r216, [%rd28], %r215;
	ld.shared.u32 	%r217, [%r214+-16];
	atom.global.min.s32 	%r218, [%rd28+4], %r217;
	ld.shared.u32 	%r219, [%r214+-12];
	atom.global.min.s32 	%r220, [%rd28+8], %r219;
	ld.shared.u32 	%r221, [%r214+-8];
	atom.global.min.s32 	%r222, [%rd28+12], %r221;
	ld.shared.u32 	%r223, [%r214+-4];
	atom.global.min.s32 	%r224, [%rd28+16], %r223;
$L__BB1_61:
	setp.gt.u32 	%p31, %r51, 397;
	@%p31 bra 	$L__BB1_64;
	add.s16 	%rs18, %rs24, -1;
	mul.hi.u16 	%rs19, %rs18, -13107;
	shr.u16 	%rs20, %rs19, 4;
	cvt.u32.u16 	%r225, %rs20;
	add.s32 	%r56, %r1, %r225;
	mul.hi.u32 	%r226, %r266, -858993459;
	shr.u32 	%r227, %r226, 4;
	mad.lo.s32 	%r228, %r227, -20, %r268;
	add.s32 	%r57, %r228, 2;
	max.u32 	%r229, %r56, %r57;
	setp.gt.u32 	%p32, %r229, 19;
	@%p32 bra 	$L__BB1_64;
	mul.wide.u32 	%rd29, %r56, 400;
	add.s64 	%rd30, %rd2, %rd29;
	mul.wide.u32 	%rd31, %r57, 20;
	add.s64 	%rd32, %rd30, %rd31;
	add.s32 	%r230, %r4, %r270;
	ld.shared.u32 	%r231, [%r230];
	atom.global.min.s32 	%r232, [%rd32], %r231;
	ld.shared.u32 	%r233, [%r230+4];
	atom.global.min.s32 	%r234, [%rd32+4], %r233;
	ld.shared.u32 	%r235, [%r230+8];
	atom.global.min.s32 	%r236, [%rd32+8], %r235;
	ld.shared.u32 	%r237, [%r230+12];
	atom.global.min.s32 	%r238, [%rd32+12], %r237;
	ld.shared.u32 	%r239, [%r230+16];
	atom.global.min.s32 	%r240, [%rd32+16], %r239;
$L__BB1_64:
	setp.gt.u32 	%p33, %r51, 396;
	@%p33 bra 	$L__BB1_67;
	mul.hi.u16 	%rs21, %rs24, -13107;
	shr.u16 	%rs22, %rs21, 4;
	cvt.u32.u16 	%r241, %rs22;
	add.s32 	%r58, %r1, %r241;
	mul.hi.u32 	%r242, %r265, -858993459;
	shr.u32 	%r243, %r242, 4;
	mad.lo.s32 	%r244, %r243, -20, %r268;
	add.s32 	%r59, %r244, 3;
	max.u32 	%r245, %r58, %r59;
	setp.gt.u32 	%p34, %r245, 19;
	@%p34 bra 	$L__BB1_67;
	mul.wide.u32 	%rd33, %r58, 400;
	add.s64 	%rd34, %rd2, %rd33;
	mul.wide.u32 	%rd35, %r59, 20;
	add.s64 	%rd36, %rd34, %rd35;
	add.s32 	%r246, %r4, %r270;
	ld.shared.u32 	%r247, [%r246+20];
	atom.global.min.s32 	%r248, [%rd36], %r247;
	ld.shared.u32 	%r249, [%r246+24];
	atom.global.min.s32 	%r250, [%rd36+4], %r249;
	ld.shared.u32 	%r251, [%r246+28];
	atom.global.min.s32 	%r252, [%rd36+8], %r251;
	ld.shared.u32 	%r253, [%r246+32];
	atom.global.min.s32 	%r254, [%rd36+12], %r253;
	ld.shared.u32 	%r255, [%r246+36];
	atom.global.min.s32 	%r256, [%rd36+16], %r255;
$L__BB1_67:
	add.s32 	%r270, %r270, 80;
	add.s32 	%r269, %r269, 4;
	add.s16 	%rs24, %rs24, 4;
	add.s32 	%r268, %r268, 4;
	add.s32 	%r267, %r267, 4;
	add.s32 	%r266, %r266, 4;
	add.s32 	%r265, %r265, 4;
	setp.ne.s32 	%p35, %r270, 8040;
	@%p35 bra 	$L__BB1_55;
	ret;

}
	// .globl	_Z12computeScoreP10ZoningPlanP11DistanceMapPfS3_
.visible .entry _Z12computeScoreP10ZoningPlanP11DistanceMapPfS3_(
	.param .u64 .ptr .align 1 _Z12computeScoreP10ZoningPlanP11DistanceMapPfS3__param_0,
	.param .u64 .ptr .align 1 _Z12computeScoreP10ZoningPlanP11DistanceMapPfS3__param_1,
	.param .u64 .ptr .align 1 _Z12computeScoreP10ZoningPlanP11DistanceMapPfS3__param_2,
	.param .u64 .ptr .align 1 _Z12computeScoreP10ZoningPlanP11DistanceMapPfS3__param_3
)
{
	.reg .pred 	%p<6>;
	.reg .b16 	%rs<7>;
	.reg .b32 	%r<53>;
	.reg .b32 	%f<124>;
	.reg .b64 	%rd<19>;
	// demoted variable
	.shared .align 4 .f32 _ZZ12computeScoreP10ZoningPlanP11DistanceMapPfS3_E6sScore;
	// demoted variable
	.shared .align 4 .b8 _ZZ12computeScoreP10ZoningPlanP11DistanceMapPfS3_E10preference[360];
	ld.param.u64 	%rd5, [_Z12computeScoreP10ZoningPlanP11DistanceMapPfS3__param_0];
	ld.param.u64 	%rd6, [_Z12computeScoreP10ZoningPlanP11DistanceMapPfS3__param_1];
	ld.param.u64 	%rd4, [_Z12computeScoreP10ZoningPlanP11DistanceMapPfS3__param_2];
	ld.param.u64 	%rd7, [_Z12computeScoreP10ZoningPlanP11DistanceMapPfS3__param_3];
	cvta.to.global.u64 	%rd1, %rd6;
	cvta.to.global.u64 	%rd2, %rd7;
	cvta.to.global.u64 	%rd3, %rd5;
	mov.b32 	%r52, 0;
	st.shared.u32 	[_ZZ12computeScoreP10ZoningPlanP11DistanceMapPfS3_E6sScore], %r52;
	bar.sync 	0;
	st.shared.u32 	[_ZZ12computeScoreP10ZoningPlanP11DistanceMapPfS3_E10preference], %r52;
	st.shared.u32 	[_ZZ12computeScoreP10ZoningPlanP11DistanceMapPfS3_E10preference+4], %r52;
	st.shared.u32 	[_ZZ12computeScoreP10ZoningPlanP11DistanceMapPfS3_E10preference+8], %r52;
	st.shared.u32 	[_ZZ12computeScoreP10ZoningPlanP11DistanceMapPfS3_E10preference+12], %r52;
	st.shared.u32 	[_ZZ12computeScoreP10ZoningPlanP11DistanceMapPfS3_E10preference+16], %r52;
	st.shared.u32 	[_ZZ12computeScoreP10ZoningPlanP11DistanceMapPfS3_E10preference+20], %r52;
	st.shared.u32 	[_ZZ12computeScoreP10ZoningPlanP11DistanceMapPfS3_E10preference+24], %r52;
	mov.b32 	%r14, 1065353216;
	st.shared.u32 	[_ZZ12computeScoreP10ZoningPlanP11DistanceMapPfS3_E10preference+28], %r14;
	st.shared.u32 	[_ZZ12computeScoreP10ZoningPlanP11DistanceMapPfS3_E10preference+32], %r52;
	mov.u32 	%r15, %ctaid.y;
	mul.lo.s32 	%r1, %r15, 20;
	mov.u32 	%r16, %ctaid.x;
	mov.u32 	%r50, %tid.x;
	mad.lo.s32 	%r4, %r16, 20, %r50;
	mad.lo.s32 	%r51, %r15, 400, %r4;
	cvt.u16.u32 	%rs6, %r50;
	mov.f32 	%f122, 0f00000000;
$L__BB2_1:
	mul.hi.u16 	%rs4, %rs6, -13107;
	shr.u16 	%rs5, %rs4, 4;
	cvt.u32.u16 	%r17, %rs5;
	setp.gt.u32 	%p1, %r50, 399;
	add.s32 	%r18, %r1, %r17;
	setp.gt.u32 	%p2, %r18, 19;
	or.pred  	%p3, %p1, %p2;
	@%p3 bra 	$L__BB2_4;
	mul.hi.u32 	%r19, %r50, -858993459;
	shr.u32 	%r20, %r19, 4;
	mul.lo.s32 	%r21, %r20, 20;
	sub.s32 	%r22, %r4, %r21;
	add.s32 	%r9, %r52, %r22;
	mul.wide.u32 	%rd8, %r18, 160;
	add.s64 	%rd9, %rd3, %rd8;
	mul.wide.s32 	%rd10, %r9, 8;
	add.s64 	%rd11, %rd9, %rd10;
	ld.global.u32 	%r23, [%rd11];
	setp.gt.s32 	%p4, %r23, 0;
	@%p4 bra 	$L__BB2_4;
	mul.wide.u32 	%rd12, %r18, 400;
	add.s64 	%rd13, %rd1, %rd12;
	mul.wide.s32 	%rd14, %r9, 20;
	add.s64 	%rd15, %rd13, %rd14;
	ld.global.u32 	%r24, [%rd15];
	cvt.rn.f32.s32 	%f5, %r24;
	mul.f32 	%f6, %f5, 0fBB03126F;
	mul.f32 	%f7, %f6, 0f42C80000;
	fma.rn.f32 	%f8, %f7, 0f3BBB989D, 0f3F000000;
	cvt.sat.f32.f32 	%f9, %f8;
	mov.f32 	%f10, 0f4B400001;
	mov.f32 	%f11, 0f437C0000;
	fma.rm.f32 	%f12, %f9, %f11, %f10;
	add.f32 	%f13, %f12, 0fCB40007F;
	neg.f32 	%f14, %f13;
	fma.rn.f32 	%f15, %f7, 0f3FB8AA3B, %f14;
	fma.rn.f32 	%f16, %f7, 0f32A57060, %f15;
	mov.b32 	%r25, %f12;
	shl.b32 	%r26, %r25, 23;
	mov.b32 	%f17, %r26;
	ex2.approx.ftz.f32 	%f18, %f16;
	mul.f32 	%f19, %f18, %f17;
	fma.rn.f32 	%f20, %f19, 0f00000000, 0f00000000;
	ld.global.u32 	%r27, [%rd15+16];
	cvt.rn.f32.s32 	%f21, %r27;
	mul.f32 	%f22, %f21, 0fBB03126F;
	mul.f32 	%f23, %f22, 0f42C80000;
	fma.rn.f32 	%f24, %f23, 0f3BBB989D, 0f3F000000;
	cvt.sat.f32.f32 	%f25, %f24;
	fma.rm.f32 	%f26, %f25, %f11, %f10;
	add.f32 	%f27, %f26, 0fCB40007F;
	neg.f32 	%f28, %f27;
	fma.rn.f32 	%f29, %f23, 0f3FB8AA3B, %f28;
	fma.rn.f32 	%f30, %f23, 0f32A57060, %f29;
	mov.b32 	%r28, %f26;
	shl.b32 	%r29, %r28, 23;
	mov.b32 	%f31, %r29;
	ex2.approx.ftz.f32 	%f32, %f30;
	mul.f32 	%f33, %f32, %f31;
	fma.rn.f32 	%f34, %f33, 0f00000000, %f20;
	mul.f32 	%f35, %f5, 0fBA83126F;
	mul.f32 	%f36, %f35, 0f42C80000;
	fma.rn.f32 	%f37, %f36, 0f3BBB989D, 0f3F000000;
	cvt.sat.f32.f32 	%f38, %f37;
	fma.rm.f32 	%f39, %f38, %f11, %f10;
	add.f32 	%f40, %f39, 0fCB40007F;
	neg.f32 	%f41, %f40;
	fma.rn.f32 	%f42, %f36, 0f3FB8AA3B, %f41;
	fma.rn.f32 	%f43, %f36, 0f32A57060, %f42;
	mov.b32 	%r30, %f39;
	shl.b32 	%r31, %r30, 23;
	mov.b32 	%f44, %r31;
	ex2.approx.ftz.f32 	%f45, %f43;
	mul.f32 	%f46, %f45, %f44;
	fma.rn.f32 	%f47, %f46, 0f00000000, %f34;
	ld.global.u32 	%r32, [%rd15+8];
	cvt.rn.f32.s32 	%f48, %r32;
	mul.f32 	%f49, %f48, 0fBB03126F;
	mul.f32 	%f50, %f49, 0f42C80000;
	fma.rn.f32 	%f51, %f50, 0f3BBB989D, 0f3F000000;
	cvt.sat.f32.f32 	%f52, %f51;
	fma.rm.f32 	%f53, %f52, %f11, %f10;
	add.f32 	%f54, %f53, 0fCB40007F;
	neg.f32 	%f55, %f54;
	fma.rn.f32 	%f56, %f50, 0f3FB8AA3B, %f55;
	fma.rn.f32 	%f57, %f50, 0f32A57060, %f56;
	mov.b32 	%r33, %f53;
	shl.b32 	%r34, %r33, 23;
	mov.b32 	%f58, %r34;
	ex2.approx.ftz.f32 	%f59, %f57;
	mul.f32 	%f60, %f59, %f58;
	fma.rn.f32 	%f61, %f60, 0f00000000, %f47;
	ld.global.u32 	%r35, [%rd15+12];
	cvt.rn.f32.s32 	%f62, %r35;
	mul.f32 	%f63, %f62, 0fBA83126F;
	mul.f32 	%f64, %f63, 0f42C80000;
	fma.rn.f32 	%f65, %f64, 0f3BBB989D, 0f3F000000;
	cvt.sat.f32.f32 	%f66, %f65;
	fma.rm.f32 	%f67, %f66, %f11, %f10;
	add.f32 	%f68, %f67, 0fCB40007F;
	neg.f32 	%f69, %f68;
	fma.rn.f32 	%f70, %f64, 0f3FB8AA3B, %f69;
	fma.rn.f32 	%f71, %f64, 0f32A57060, %f70;
	mov.b32 	%r36, %f67;
	shl.b32 	%r37, %r36, 23;
	mov.b32 	%f72, %r37;
	ex2.approx.ftz.f32 	%f73, %f71;
	mul.f32 	%f74, %f73, %f72;
	fma.rn.f32 	%f75, %f74, 0f00000000, %f61;
	mul.f32 	%f76, %f21, 0fBA83126F;
	mul.f32 	%f77, %f76, 0f42C80000;
	fma.rn.f32 	%f78, %f77, 0f3BBB989D, 0f3F000000;
	cvt.sat.f32.f32 	%f79, %f78;
	fma.rm.f32 	%f80, %f79, %f11, %f10;
	add.f32 	%f81, %f80, 0fCB40007F;
	neg.f32 	%f82, %f81;
	fma.rn.f32 	%f83, %f77, 0f3FB8AA3B, %f82;
	fma.rn.f32 	%f84, %f77, 0f32A57060, %f83;
	mov.b32 	%r38, %f80;
	shl.b32 	%r39, %r38, 23;
	mov.b32 	%f85, %r39;
	ex2.approx.ftz.f32 	%f86, %f84;
	mul.f32 	%f87, %f86, %f85;
	fma.rn.f32 	%f88, %f87, 0f00000000, %f75;
	mul.lo.s32 	%r40, %r24, 100;
	mul.lo.s32 	%r41, %r35, 100;
	ld.global.u32 	%r42, [%rd15+4];
	mul.lo.s32 	%r43, %r42, 100;
	min.s32 	%r44, %r40, %r41;
	min.s32 	%r45, %r44, %r43;
	cvt.rn.f32.s32 	%f89, %r45;
	mul.f32 	%f90, %f89, 0fBA83126F;
	fma.rn.f32 	%f91, %f90, 0f3BBB989D, 0f3F000000;
	cvt.sat.f32.f32 	%f92, %f91;
	fma.rm.f32 	%f93, %f92, %f11, %f10;
	add.f32 	%f94, %f93, 0fCB40007F;
	neg.f32 	%f95, %f94;
	fma.rn.f32 	%f96, %f90, 0f3FB8AA3B, %f95;
	fma.rn.f32 	%f97, %f90, 0f32A57060, %f96;
	mov.b32 	%r46, %f93;
	shl.b32 	%r47, %r46, 23;
	mov.b32 	%f98, %r47;
	ex2.approx.ftz.f32 	%f99, %f97;
	mul.f32 	%f100, %f99, %f98;
	mov.f32 	%f101, 0f3F800000;
	sub.f32 	%f102, %f101, %f100;
	fma.rn.f32 	%f103, %f102, 0f00000000, %f88;
	cvt.rn.f32.s32 	%f104, %r42;
	mul.f32 	%f105, %f104, 0fBA83126F;
	mul.f32 	%f106, %f105, 0f42C80000;
	fma.rn.f32 	%f107, %f106, 0f3BBB989D, 0f3F000000;
	cvt.sat.f32.f32 	%f108, %f107;
	fma.rm.f32 	%f109, %f108, %f11, %f10;
	add.f32 	%f110, %f109, 0fCB40007F;
	neg.f32 	%f111, %f110;
	fma.rn.f32 	%f112, %f106, 0f3FB8AA3B, %f111;
	fma.rn.f32 	%f113, %f106, 0f32A57060, %f112;
	mov.b32 	%r48, %f109;
	shl.b32 	%r49, %r48, 23;
	mov.b32 	%f114, %r49;
	ex2.approx.ftz.f32 	%f115, %f113;
	mul.f32 	%f116, %f115, %f114;
	sub.f32 	%f117, %f101, %f116;
	add.f32 	%f118, %f103, %f117;
	add.f32 	%f122, %f122, %f118;
	mul.wide.s32 	%rd16, %r51, 4;
	add.s64 	%rd17, %rd2, %rd16;
	st.global.f32 	[%rd17], %f118;
$L__BB2_4:
	add.s32 	%r52, %r52, 1;
	add.s32 	%r51, %r51, 1;
	add.s32 	%r50, %r50, 1;
	add.s16 	%rs6, %rs6, 1;
	setp.ne.s32 	%p5, %r52, 400;
	@%p5 bra 	$L__BB2_1;
	cvta.to.global.u64 	%rd18, %rd4;
	atom.shared.add.f32 	%f119, [_ZZ12computeScoreP10ZoningPlanP11DistanceMapPfS3_E6sScore], %f122;
	bar.sync 	0;
	ld.shared.f32 	%f120, [_ZZ12computeScoreP10ZoningPlanP11DistanceMapPfS3_E6sScore];
	atom.global.add.f32 	%f121, [%rd18], %f120;
	ret;

}
	// .globl	_Z14acceptProposalP10ZoningPlanPfS1_P4int2S3_Pi
.visible .entry _Z14acceptProposalP10ZoningPlanPfS1_P4int2S3_Pi(
	.param .u64 .ptr .align 1 _Z14acceptProposalP10ZoningPlanPfS1_P4int2S3_Pi_param_0,
	.param .u64 .ptr .align 1 _Z14acceptProposalP10ZoningPlanPfS1_P4int2S3_Pi_param_1,
	.param .u64 .ptr .align 1 _Z14acceptProposalP10ZoningPlanPfS1_P4int2S3_Pi_param_2,
	.param .u64 .ptr .align 1 _Z14acceptProposalP10ZoningPlanPfS1_P4int2S3_Pi_param_3,
	.param .u64 .ptr .align 1 _Z14acceptProposalP10ZoningPlanPfS1_P4int2S3_Pi_param_4,
	.param .u64 .ptr .align 1 _Z14acceptProposalP10ZoningPlanPfS1_P4int2S3_Pi_param_5
)
{
	.reg .pred 	%p<2>;
	.reg .b32 	%r<13>;
	.reg .b32 	%f<3>;
	.reg .b64 	%rd<25>;

	ld.param.u64 	%rd2, [_Z14acceptProposalP10ZoningPlanPfS1_P4int2S3_Pi_param_0];
	ld.param.u64 	%rd6, [_Z14acceptProposalP10ZoningPlanPfS1_P4int2S3_Pi_param_1];
	ld.param.u64 	%rd7, [_Z14acceptProposalP10ZoningPlanPfS1_P4int2S3_Pi_param_2];
	ld.param.u64 	%rd3, [_Z14acceptProposalP10ZoningPlanPfS1_P4int2S3_Pi_param_3];
	ld.param.u64 	%rd4, [_Z14acceptProposalP10ZoningPlanPfS1_P4int2S3_Pi_param_4];
	ld.param.u64 	%rd5, [_Z14acceptProposalP10ZoningPlanPfS1_P4int2S3_Pi_param_5];
	cvta.to.global.u64 	%rd1, %rd6;
	cvta.to.global.u64 	%rd8, %rd7;
	ld.global.f32 	%f1, [%rd8];
	ld.global.f32 	%f2, [%rd1];
	setp.leu.f32 	%p1, %f1, %f2;
	@%p1 bra 	$L__BB3_2;
	st.global.f32 	[%rd1], %f1;
	mov.b32 	%r12, 1;
	bra.uni 	$L__BB3_3;
$L__BB3_2:
	cvta.to.global.u64 	%rd9, %rd3;
	cvta.to.global.u64 	%rd10, %rd2;
	cvta.to.global.u64 	%rd11, %rd4;
	ld.global.v2.u32 	{%r3, %r4}, [%rd9];
	mul.wide.s32 	%rd12, %r4, 160;
	add.s64 	%rd13, %rd10, %rd12;
	mul.wide.s32 	%rd14, %r3, 8;
	add.s64 	%rd15, %rd13, %rd14;
	ld.global.u32 	%r5, [%rd15];
	ld.global.v2.u32 	{%r6, %r7}, [%rd11];
	mul.wide.s32 	%rd16, %r7, 160;
	add.s64 	%rd17, %rd10, %rd16;
	mul.wide.s32 	%rd18, %r6, 8;
	add.s64 	%rd19, %rd17, %rd18;
	ld.global.u32 	%r8, [%rd19];
	st.global.u32 	[%rd15], %r8;
	ld.global.v2.u32 	{%r9, %r10}, [%rd11];
	mul.wide.s32 	%rd20, %r10, 160;
	add.s64 	%rd21, %rd10, %rd20;
	mul.wide.s32 	%rd22, %r9, 8;
	add.s64 	%rd23, %rd21, %rd22;
	st.global.u32 	[%rd23], %r5;
	mov.b32 	%r12, 0;
$L__BB3_3:
	cvta.to.global.u64 	%rd24, %rd5;
	st.global.u32 	[%rd24], %r12;
	ret;

}


// ===== COMPILED SASS (sm_100) =====

	.target	sm_100

	.elftype	@"ET_EXEC"


//--------------------- .note.nv.tkinfo           --------------------------
	.section	.note.nv.tkinfo,"",@"SHT_NOTE"
	.sectionflags	@"SHF_NOTE_NV_TKINFO"
	.tkinfo
        /*0018*/ 	.word	0x00000002
        /*0030*/ 	.string	""
        /*0030*/ 	.string	"ptxas"
        /*0030*/ 	.string	"Cuda compilation tools, release 13.0, V13.0.88"
        /*0030*/ 	.string	"Build cuda_13.0.r13.0/compiler.36424714_0"
        /*0030*/ 	.string	"-arch sm_100 -m 64 "



//--------------------- .note.nv.cuinfo           --------------------------
	.section	.note.nv.cuinfo,"",@"SHT_NOTE"
	.sectionflags	@"SHF_NOTE_NV_CUINFO"
        /*0018*/ 	.short	0x0002
        /*001a*/ 	.short	0x0064
        /*001c*/ 	.short	0x0082
	.zero		2


//--------------------- .nv.info                  --------------------------
	.section	.nv.info,"",@"SHT_CUDA_INFO"
	.align	4


	//----- nvinfo : EIATTR_REGCOUNT
	.align		4
        /*0000*/ 	.byte	0x04, 0x2f
        /*0002*/ 	.short	(.L_1 - .L_0)
	.align		4
.L_0:
        /*0004*/ 	.word	index@(_Z16generateProposalP10ZoningPlanPjP4int2S3_)
        /*0008*/ 	.word	0x00000014


	//----- nvinfo : EIATTR_FRAME_SIZE
	.align		4
.L_1:
        /*000c*/ 	.byte	0x04, 0x11
        /*000e*/ 	.short	(.L_3 - .L_2)
	.align		4
.L_2:
        /*0010*/ 	.word	index@(_Z16generateProposalP10ZoningPlanPjP4int2S3_)
        /*0014*/ 	.word	0x00000000


	//----- nvinfo : EIATTR_REGCOUNT
	.align		4
.L_3:
        /*0018*/ 	.byte	0x04, 0x2f
        /*001a*/ 	.short	(.L_5 - .L_4)
	.align		4
.L_4:
        /*001c*/ 	.word	index@(_Z22computeDistanceToStoreP10ZoningPlanP11DistanceMap)
        /*0020*/ 	.word	0x0000001d


	//----- nvinfo : EIATTR_FRAME_SIZE
	.align		4
.L_5:
        /*0024*/ 	.byte	0x04, 0x11
        /*0026*/ 	.short	(.L_7 - .L_6)
	.align		4
.L_6:
        /*0028*/ 	.word	index@(_Z22computeDistanceToStoreP10ZoningPlanP11DistanceMap)
        /*002c*/ 	.word	0x00000000


	//----- nvinfo : EIATTR_REGCOUNT
	.align		4
.L_7:
        /*0030*/ 	.byte	0x04, 0x2f
        /*0032*/ 	.short	(.L_9 - .L_8)
	.align		4
.L_8:
        /*0034*/ 	.word	index@(_Z12computeScoreP10ZoningPlanP11DistanceMapPfS3_)
        /*0038*/ 	.word	0x00000020


	//----- nvinfo : EIATTR_FRAME_SIZE
	.align		4
.L_9:
        /*003c*/ 	.byte	0x04, 0x11
        /*003e*/ 	.short	(.L_11 - .L_10)
	.align		4
.L_10:
        /*0040*/ 	.word	index@(_Z12computeScoreP10ZoningPlanP11DistanceMapPfS3_)
        /*0044*/ 	.word	0x00000000


	//----- nvinfo : EIATTR_REGCOUNT
	.align		4
.L_11:
        /*0048*/ 	.byte	0x04, 0x2f
        /*004a*/ 	.short	(.L_13 - .L_12)
	.align		4
.L_12:
        /*004c*/ 	.word	index@(_Z14acceptProposalP10ZoningPlanPfS1_P4int2S3_Pi)
        /*0050*/ 	.word	0x00000014


	//----- nvinfo : EIATTR_FRAME_SIZE
	.align		4
.L_13:
        /*0054*/ 	.byte	0x04, 0x11
        /*0056*/ 	.short	(.L_15 - .L_14)
	.align		4
.L_14:
        /*0058*/ 	.word	index@(_Z14acceptProposalP10ZoningPlanPfS1_P4int2S3_Pi)
        /*005c*/ 	.word	0x00000000


	//----- nvinfo : EIATTR_MIN_STACK_SIZE
	.align		4
.L_15:
        /*0060*/ 	.byte	0x04, 0x12
        /*0062*/ 	.short	(.L_17 - .L_16)
	.align		4
.L_16:
        /*0064*/ 	.word	index@(_Z14acceptProposalP10ZoningPlanPfS1_P4int2S3_Pi)
        /*0068*/ 	.word	0x00000000


	//----- nvinfo : EIATTR_MIN_STACK_SIZE
	.align		4
.L_17:
        /*006c*/ 	.byte	0x04, 0x12
        /*006e*/ 	.short	(.L_19 - .L_18)
	.align		4
.L_18:
        /*0070*/ 	.word	index@(_Z12computeScoreP10ZoningPlanP11DistanceMapPfS3_)
        /*0074*/ 	.word	0x00000000


	//----- nvinfo : EIATTR_MIN_STACK_SIZE
	.align		4
.L_19:
        /*0078*/ 	.byte	0x04, 0x12
        /*007a*/ 	.short	(.L_21 - .L_20)
	.align		4
.L_20:
        /*007c*/ 	.word	index@(_Z22computeDistanceToStoreP10ZoningPlanP11DistanceMap)
        /*0080*/ 	.word	0x00000000


	//----- nvinfo : EIATTR_MIN_STACK_SIZE
	.align		4
.L_21:
        /*0084*/ 	.byte	0x04, 0x12
        /*0086*/ 	.short	(.L_23 - .L_22)
	.align		4
.L_22:
        /*0088*/ 	.word	index@(_Z16generateProposalP10ZoningPlanPjP4int2S3_)
        /*008c*/ 	.word	0x00000000
.L_23:


//--------------------- .nv.compat                --------------------------
	.section	.nv.compat,"",@"SHT_CUDA_COMPAT_INFO"
	.align	4
        /*0000*/ 	.byte	0x02, 0x09, 0x00, 0x00, 0x02, 0x02, 0x01, 0x00, 0x02, 0x05, 0x05, 0x00, 0x03, 0x07, 0x01, 0x01
        /*0010*/ 	.byte	0x02, 0x03, 0x00, 0x00, 0x02, 0x06, 0x01, 0x00, 0x04, 0x0b, 0x08, 0x00, 0x09, 0x00, 0x00, 0x00
        /*0020*/ 	.byte	0x00, 0x00, 0x00, 0x00


//--------------------- .nv.info._Z14acceptProposalP10ZoningPlanPfS1_P4int2S3_Pi --------------------------
	.section	.nv.info._Z14acceptProposalP10ZoningPlanPfS1_P4int2S3_Pi,"",@"SHT_CUDA_INFO"
	.sectionflags	@""
	.align	4


	//----- nvinfo : EIATTR_CUDA_API_VERSION
	.align		4
        /*0000*/ 	.byte	0x04, 0x37
        /*0002*/ 	.short	(.L_25 - .L_24)
.L_24:
        /*0004*/ 	.word	0x00000082


	//----- nvinfo : EIATTR_KPARAM_INFO
	.align		4
.L_25:
        /*0008*/ 	.byte	0x04, 0x17
        /*000a*/ 	.short	(.L_27 - .L_26)
.L_26:
        /*000c*/ 	.word	0x00000000
        /*0010*/ 	.short	0x0005
        /*0012*/ 	.short	0x0028
        /*0014*/ 	.byte	0x00, 0xf5, 0x21, 0x00


	//----- nvinfo : EIATTR_KPARAM_INFO
	.align		4
.L_27:
        /*0018*/ 	.byte	0x04, 0x17
        /*001a*/ 	.short	(.L_29 - .L_28)
.L_28:
        /*001c*/ 	.word	0x00000000
        /*0020*/ 	.short	0x0004
        /*0022*/ 	.short	0x0020
        /*0024*/ 	.byte	0x00, 0xf5, 0x21, 0x00


	//----- nvinfo : EIATTR_KPARAM_INFO
	.align		4
.L_29:
        /*0028*/ 	.byte	0x04, 0x17
        /*002a*/ 	.short	(.L_31 - .L_30)
.L_30:
        /*002c*/ 	.word	0x00000000
        /*0030*/ 	.short	0x0003
        /*0032*/ 	.short	0x0018
        /*0034*/ 	.byte	0x00, 0xf5, 0x21, 0x00


	//----- nvinfo : EIATTR_KPARAM_INFO
	.align		4
.L_31:
        /*0038*/ 	.byte	0x04, 0x17
        /*003a*/ 	.short	(.L_33 - .L_32)
.L_32:
        /*003c*/ 	.word	0x00000000
        /*0040*/ 	.short	0x0002
        /*0042*/ 	.short	0x0010
        /*0044*/ 	.byte	0x00, 0xf5, 0x21, 0x00


	//----- nvinfo : EIATTR_KPARAM_INFO
	.align		4
.L_33:
        /*0048*/ 	.byte	0x04, 0x17
        /*004a*/ 	.short	(.L_35 - .L_34)
.L_34:
        /*004c*/ 	.word	0x00000000
        /*0050*/ 	.short	0x0001
        /*0052*/ 	.short	0x0008
        /*0054*/ 	.byte	0x00, 0xf5, 0x21, 0x00


	//----- nvinfo : EIATTR_KPARAM_INFO
	.align		4
.L_35:
        /*0058*/ 	.byte	0x04, 0x17
        /*005a*/ 	.short	(.L_37 - .L_36)
.L_36:
        /*005c*/ 	.word	0x00000000
        /*0060*/ 	.short	0x0000
        /*0062*/ 	.short	0x0000
        /*0064*/ 	.byte	0x00, 0xf5, 0x21, 0x00


	//----- nvinfo : EIATTR_SPARSE_MMA_MASK
	.align		4
.L_37:
        /*0068*/ 	.byte	0x03, 0x50
        /*006a*/ 	.short	0x0000


	//----- nvinfo : EIATTR_MAXREG_COUNT
	.align		4
        /*006c*/ 	.byte	0x03, 0x1b
        /*006e*/ 	.short	0x00ff


	//----- nvinfo : EIATTR_MERCURY_ISA_VERSION
	.align		4
        /*0070*/ 	.byte	0x03, 0x5f
        /*0072*/ 	.short	0x0101


	//----- nvinfo : EIATTR_VRC_CTA_INIT_COUNT
	.align		4
        /*0074*/ 	.byte	0x02, 0x4a
	.zero		1
	.zero		1


	//----- nvinfo : EIATTR_EXIT_INSTR_OFFSETS
	.align		4
        /*0078*/ 	.byte	0x04, 0x1c
        /*007a*/ 	.short	(.L_39 - .L_38)


	//   ....[0]....
.L_38:
        /*007c*/ 	.word	0x000001d0


	//----- nvinfo : EIATTR_CBANK_PARAM_SIZE
	.align		4
.L_39:
        /*0080*/ 	.byte	0x03, 0x19
        /*0082*/ 	.short	0x0030


	//----- nvinfo : EIATTR_PARAM_CBANK
	.align		4
        /*0084*/ 	.byte	0x04, 0x0a
        /*0086*/ 	.short	(.L_41 - .L_40)
	.align		4
.L_40:
        /*0088*/ 	.word	index@(.nv.constant0._Z14acceptProposalP10ZoningPlanPfS1_P4int2S3_Pi)
        /*008c*/ 	.short	0x0380
        /*008e*/ 	.short	0x0030


	//----- nvinfo : EIATTR_SW_WAR
	.align		4
.L_41:
        /*0090*/ 	.byte	0x04, 0x36
        /*0092*/ 	.short	(.L_43 - .L_42)
.L_42:
        /*0094*/ 	.word	0x00000008
.L_43:


//--------------------- .nv.info._Z12computeScoreP10ZoningPlanP11DistanceMapPfS3_ --------------------------
	.section	.nv.info._Z12computeScoreP10ZoningPlanP11DistanceMapPfS3_,"",@"SHT_CUDA_INFO"
	.sectionflags	@""
	.align	4


	//----- nvinfo : EIATTR_CUDA_API_VERSION
	.align		4
        /*0000*/ 	.byte	0x04, 0x37
        /*0002*/ 	.short	(.L_45 - .L_44)
.L_44:
        /*0004*/ 	.word	0x00000082


	//----- nvinfo : EIATTR_KPARAM_INFO
	.align		4
.L_45:
        /*0008*/ 	.byte	0x04, 0x17
        /*000a*/ 	.short	(.L_47 - .L_46)
.L_46:
        /*000c*/ 	.word	0x00000000
        /*0010*/ 	.short	0x0003
        /*0012*/ 	.short	0x0018
        /*0014*/ 	.byte	0x00, 0xf5, 0x21, 0x00


	//----- nvinfo : EIATTR_KPARAM_INFO
	.align		4
.L_47:
        /*0018*/ 	.byte	0x04, 0x17
        /*001a*/ 	.short	(.L_49 - .L_48)
.L_48:
        /*001c*/ 	.word	0x00000000
        /*0020*/ 	.short	0x0002
        /*0022*/ 	.short	0x0010
        /*0024*/ 	.byte	0x00, 0xf5, 0x21, 0x00


	//----- nvinfo : EIATTR_KPARAM_INFO
	.align		4
.L_49:
        /*0028*/ 	.byte	0x04, 0x17
        /*002a*/ 	.short	(.L_51 - .L_50)
.L_50:
        /*002c*/ 	.word	0x00000000
        /*0030*/ 	.short	0x0001
        /*0032*/ 	.short	0x0008
        /*0034*/ 	.byte	0x00, 0xf5, 0x21, 0x00


	//----- nvinfo : EIATTR_KPARAM_INFO
	.align		4
.L_51:
        /*0038*/ 	.byte	0x04, 0x17
        /*003a*/ 	.short	(.L_53 - .L_52)
.L_52:
        /*003c*/ 	.word	0x00000000
        /*0040*/ 	.short	0x0000
        /*0042*/ 	.short	0x0000
        /*0044*/ 	.byte	0x00, 0xf5, 0x21, 0x00


	//----- nvinfo : EIATTR_SPARSE_MMA_MASK
	.align		4
.L_53:
        /*0048*/ 	.byte	0x03, 0x50
        /*004a*/ 	.short	0x0000


	//----- nvinfo : EIATTR_MAXREG_COUNT
	.align		4
        /*004c*/ 	.byte	0x03, 0x1b
        /*004e*/ 	.short	0x00ff


	//----- nvinfo : EIATTR_NUM_BARRIERS
	.align		4
        /*0050*/ 	.byte	0x02, 0x4c
        /*0052*/ 	.byte	0x01
	.zero		1


	//----- nvinfo : EIATTR_MERCURY_ISA_VERSION
	.align		4
        /*0054*/ 	.byte	0x03, 0x5f
        /*0056*/ 	.short	0x0101


	//----- nvinfo : EIATTR_VRC_CTA_INIT_COUNT
	.align		4
        /*0058*/ 	.byte	0x02, 0x4a
	.zero		1
	.zero		1


	//----- nvinfo : EIATTR_EXIT_INSTR_OFFSETS
	.align		4
        /*005c*/ 	.byte	0x04, 0x1c
        /*005e*/ 	.short	(.L_55 - .L_54)


	//   ....[0]....
.L_54:
        /*0060*/ 	.word	0x00000ab0


	//----- nvinfo : EIATTR_CRS_STACK_SIZE
	.align		4
.L_55:
        /*0064*/ 	.byte	0x04, 0x1e
        /*0066*/ 	.short	(.L_57 - .L_56)
.L_56:
        /*0068*/ 	.word	0x00000000


	//----- nvinfo : EIATTR_CBANK_PARAM_SIZE
	.align		4
.L_57:
        /*006c*/ 	.byte	0x03, 0x19
        /*006e*/ 	.short	0x0020


	//----- nvinfo : EIATTR_PARAM_CBANK
	.align		4
        /*0070*/ 	.byte	0x04, 0x0a
        /*0072*/ 	.short	(.L_59 - .L_58)
	.align		4
.L_58:
        /*0074*/ 	.word	index@(.nv.constant0._Z12computeScoreP10ZoningPlanP11DistanceMapPfS3_)
        /*0078*/ 	.short	0x0380
        /*007a*/ 	.short	0x0020


	//----- nvinfo : EIATTR_SW_WAR
	.align		4
.L_59:
        /*007c*/ 	.byte	0x04, 0x36
        /*007e*/ 	.short	(.L_61 - .L_60)
.L_60:
        /*0080*/ 	.word	0x00000008
.L_61:


//--------------------- .nv.info._Z22computeDistanceToStoreP10ZoningPlanP11DistanceMap --------------------------
	.section	.nv.info._Z22computeDistanceToStoreP10ZoningPlanP11DistanceMap,"",@"SHT_CUDA_INFO"
	.sectionflags	@""
	.align	4


	//----- nvinfo : EIATTR_CUDA_API_VERSION
	.align		4
        /*0000*/ 	.byte	0x04, 0x37
        /*0002*/ 	.short	(.L_63 - .L_62)
.L_62:
        /*0004*/ 	.word	0x00000082


	//----- nvinfo : EIATTR_KPARAM_INFO
	.align		4
.L_63:
        /*0008*/ 	.byte	0x04, 0x17
        /*000a*/ 	.short	(.L_65 - .L_64)
.L_64:
        /*000c*/ 	.word	0x00000000
        /*0010*/ 	.short	0x0001
        /*0012*/ 	.short	0x0008
        /*0014*/ 	.byte	0x00, 0xf5, 0x21, 0x00


	//----- nvinfo : EIATTR_KPARAM_INFO
	.align		4
.L_65:
        /*0018*/ 	.byte	0x04, 0x17
        /*001a*/ 	.short	(.L_67 - .L_66)
.L_66:
        /*001c*/ 	.word	0x00000000
        /*0020*/ 	.short	0x0000
        /*0022*/ 	.short	0x0000
        /*0024*/ 	.byte	0x00, 0xf5, 0x21, 0x00


	//----- nvinfo : EIATTR_SPARSE_MMA_MASK
	.align		4
.L_67:
        /*0028*/ 	.byte	0x03, 0x50
        /*002a*/ 	.short	0x0000


	//----- nvinfo : EIATTR_MAXREG_COUNT
	.align		4
        /*002c*/ 	.byte	0x03, 0x1b
        /*002e*/ 	.short	0x00ff


	//----- nvinfo : EIATTR_NUM_BARRIERS
	.align		4
        /*0030*/ 	.byte	0x02, 0x4c
        /*0032*/ 	.byte	0x01
	.zero		1


	//----- nvinfo : EIATTR_MERCURY_ISA_VERSION
	.align		4
        /*0034*/ 	.byte	0x03, 0x5f
        /*0036*/ 	.short	0x0101


	//----- nvinfo : EIATTR_VRC_CTA_INIT_COUNT
	.align		4
        /*0038*/ 	.byte	0x02, 0x4a
	.zero		1
	.zero		1


	//----- nvinfo : EIATTR_EXIT_INSTR_OFFSETS
	.align		4
        /*003c*/ 	.byte	0x04, 0x1c
        /*003e*/ 	.short	(.L_69 - .L_68)


	//   ....[0]....
.L_68:
        /*0040*/ 	.word	0x00002090


	//----- nvinfo : EIATTR_CRS_STACK_SIZE
	.align		4
.L_69:
        /*0044*/ 	.byte	0x04, 0x1e
        /*0046*/ 	.short	(.L_71 - .L_70)
.L_70:
        /*0048*/ 	.word	0x00000000


	//----- nvinfo : EIATTR_CBANK_PARAM_SIZE
	.align		4
.L_71:
        /*004c*/ 	.byte	0x03, 0x19
        /*004e*/ 	.short	0x0010


	//----- nvinfo : EIATTR_PARAM_CBANK
	.align		4
        /*0050*/ 	.byte	0x04, 0x0a
        /*0052*/ 	.short	(.L_73 - .L_72)
	.align		4
.L_72:
        /*0054*/ 	.word	index@(.nv.constant0._Z22computeDistanceToStoreP10ZoningPlanP11DistanceMap)
        /*0058*/ 	.short	0x0380
        /*005a*/ 	.short	0x0010


	//----- nvinfo : EIATTR_SW_WAR
	.align		4
.L_73:
        /*005c*/ 	.byte	0x04, 0x36
        /*005e*/ 	.short	(.L_75 - .L_74)
.L_74:
        /*0060*/ 	.word	0x00000008
.L_75:


//--------------------- .nv.info._Z16generateProposalP10ZoningPlanPjP4int2S3_ --------------------------
	.section	.nv.info._Z16generateProposalP10ZoningPlanPjP4int2S3_,"",@"SHT_CUDA_INFO"
	.sectionflags	@""
	.align	4


	//----- nvinfo : EIATTR_CUDA_API_VERSION
	.align		4
        /*0000*/ 	.byte	0x04, 0x37
        /*0002*/ 	.short	(.L_77 - .L_76)
.L_76:
        /*0004*/ 	.word	0x00000082


	//----- nvinfo : EIATTR_KPARAM_INFO
	.align		4
.L_77:
        /*0008*/ 	.byte	0x04, 0x17
        /*000a*/ 	.short	(.L_79 - .L_78)
.L_78:
        /*000c*/ 	.word	0x00000000
        /*0010*/ 	.short	0x0003
        /*0012*/ 	.short	0x0018
        /*0014*/ 	.byte	0x00, 0xf5, 0x21, 0x00


	//----- nvinfo : EIATTR_KPARAM_INFO
	.align		4
.L_79:
        /*0018*/ 	.byte	0x04, 0x17
        /*001a*/ 	.short	(.L_81 - .L_80)
.L_80:
        /*001c*/ 	.word	0x00000000
        /*0020*/ 	.short	0x0002
        /*0022*/ 	.short	0x0010
        /*0024*/ 	.byte	0x00, 0xf5, 0x21, 0x00


	//----- nvinfo : EIATTR_KPARAM_INFO
	.align		4
.L_81:
        /*0028*/ 	.byte	0x04, 0x17
        /*002a*/ 	.short	(.L_83 - .L_82)
.L_82:
        /*002c*/ 	.word	0x00000000
        /*0030*/ 	.short	0x0001
        /*0032*/ 	.short	0x0008
        /*0034*/ 	.byte	0x00, 0xf5, 0x21, 0x00


	//----- nvinfo : EIATTR_KPARAM_INFO
	.align		4
.L_83:
        /*0038*/ 	.byte	0x04, 0x17
        /*003a*/ 	.short	(.L_85 - .L_84)
.L_84:
        /*003c*/ 	.word	0x00000000
        /*0040*/ 	.short	0x0000
        /*0042*/ 	.short	0x0000
        /*0044*/ 	.byte	0x00, 0xf5, 0x21, 0x00


	//----- nvinfo : EIATTR_SPARSE_MMA_MASK
	.align		4
.L_85:
        /*0048*/ 	.byte	0x03, 0x50
        /*004a*/ 	.short	0x0000


	//----- nvinfo : EIATTR_MAXREG_COUNT
	.align		4
        /*004c*/ 	.byte	0x03, 0x1b
        /*004e*/ 	.short	0x00ff


	//----- nvinfo : EIATTR_MERCURY_ISA_VERSION
	.align		4
        /*0050*/ 	.byte	0x03, 0x5f
        /*0052*/ 	.short	0x0101


	//----- nvinfo : EIATTR_VRC_CTA_INIT_COUNT
	.align		4
        /*0054*/ 	.byte	0x02, 0x4a
	.zero		1
	.zero		1


	//----- nvinfo : EIATTR_EXIT_INSTR_OFFSETS
	.align		4
        /*0058*/ 	.byte	0x04, 0x1c
        /*005a*/ 	.short	(.L_87 - .L_86)


	//   ....[0]....
.L_86:
        /*005c*/ 	.word	0x00000360


	//----- nvinfo : EIATTR_CBANK_PARAM_SIZE
	.align		4
.L_87:
        /*0060*/ 	.byte	0x03, 0x19
        /*0062*/ 	.short	0x0020


	//----- nvinfo : EIATTR_PARAM_CBANK
	.align		4
        /*0064*/ 	.byte	0x04, 0x0a
        /*0066*/ 	.short	(.L_89 - .L_88)
	.align		4
.L_88:
        /*0068*/ 	.word	index@(.nv.constant0._Z16generateProposalP10ZoningPlanPjP4int2S3_)
        /*006c*/ 	.short	0x0380
        /*006e*/ 	.short	0x0020


	//----- nvinfo : EIATTR_SW_WAR
	.align		4
.L_89:
        /*0070*/ 	.byte	0x04, 0x36
        /*0072*/ 	.short	(.L_91 - .L_90)
.L_90:
        /*0074*/ 	.word	0x00000008
.L_91:


//--------------------- .nv.callgraph             --------------------------
	.section	.nv.callgraph,"",@"SHT_CUDA_CALLGRAPH"
	.align	4
	.sectionentsize	8
	.align		4
        /*0000*/ 	.word	0x00000000
	.align		4
        /*0004*/ 	.word	0xffffffff
	.align		4
        /*0008*/ 	.word	0x00000000
	.align		4
        /*000c*/ 	.word	0xfffffffe
	.align		4
        /*0010*/ 	.word	0x00000000
	.align		4
        /*0014*/ 	.word	0xfffffffd
	.align		4
        /*0018*/ 	.word	0x00000000
	.align		4
        /*001c*/ 	.word	0xfffffffc


//--------------------- .text._Z14acceptProposalP10ZoningPlanPfS1_P4int2S3_Pi --------------------------
	.section	.text._Z14acceptProposalP10ZoningPlanPfS1_P4int2S3_Pi,"ax",@progbits
	.align	128
        .global         _Z14acceptProposalP10ZoningPlanPfS1_P4int2S3_Pi
        .type           _Z14acceptProposalP10ZoningPlanPfS1_P4int2S3_Pi,@function
        .size           _Z14acceptProposalP10ZoningPlanPfS1_P4int2S3_Pi,(.L_x_58 - _Z14acceptProposalP10ZoningPlanPfS1_P4int2S3_Pi)
        .other          _Z14acceptProposalP10ZoningPlanPfS1_P4int2S3_Pi,@"STO_CUDA_ENTRY STV_DEFAULT"
_Z14acceptProposalP10ZoningPlanPfS1_P4int2S3_Pi:
.text._Z14acceptProposalP10ZoningPlanPfS1_P4int2S3_Pi:
[----:B------:R-:W-:Y:S08]  /*0000*/  LDC R1, c[0x0][0x37c] ;  /* 0x0000df00ff017b82 */ /* 0x000ff00000000800 */
[----:B------:R-:W0:Y:S01]  /*0010*/  LDC.64 R4, c[0x0][0x390] ;  /* 0x0000e400ff047b82 */ /* 0x000e220000000a00 */
[----:B------:R-:W0:Y:S07]  /*0020*/  LDCU.64 UR4, c[0x0][0x358] ;  /* 0x00006b00ff0477ac */ /* 0x000e2e0008000a00 */
[----:B------:R-:W1:Y:S01]  /*0030*/  LDC.64 R6, c[0x0][0x388] ;  /* 0x0000e200ff067b82 */ /* 0x000e620000000a00 */
[----:B0-----:R-:W2:Y:S04]  /*0040*/  LDG.E R5, desc[UR4][R4.64] ;  /* 0x0000000404057981 */ /* 0x001ea8000c1e1900 */
[----:B-1----:R-:W2:Y:S03]  /*0050*/  LDG.E R0, desc[UR4][R6.64] ;  /* 0x0000000406007981 */ /* 0x002ea6000c1e1900 */
[----:B------:R-:W0:Y:S01]  /*0060*/  LDC.64 R2, c[0x0][0x3a8] ;  /* 0x0000ea00ff027b82 */ /* 0x000e220000000a00 */
[----:B--2---:R-:W-:-:S13]  /*0070*/  FSETP.GT.AND P0, PT, R5, R0, PT ;  /* 0x000000000500720b */ /* 0x004fda0003f04000 */
[----:B------:R1:W-:Y:S01]  /*0080*/  @P0 STG.E desc[UR4][R6.64], R5 ;  /* 0x0000000506000986 */ /* 0x0003e2000c101904 */
[----:B------:R-:W-:Y:S01]  /*0090*/  @P0 MOV R15, 0x1 ;  /* 0x00000001000f0802 */ /* 0x000fe20000000f00 */
[----:B0-----:R-:W-:Y:S06]  /*00a0*/  @P0 BRA `(.L_x_0) ;  /* 0x0000000000440947 */ /* 0x001fec0003800000 */
[----:B------:R-:W0:Y:S08]  /*00b0*/  LDC.64 R8, c[0x0][0x3a0] ;  /* 0x0000e800ff087b82 */ /* 0x000e300000000a00 */
[----:B-1----:R-:W1:Y:S08]  /*00c0*/  LDC.64 R4, c[0x0][0x398] ;  /* 0x0000e600ff047b82 */ /* 0x002e700000000a00 */
[----:B------:R-:W2:Y:S01]  /*00d0*/  LDC.64 R12, c[0x0][0x380] ;  /* 0x0000e000ff0c7b82 */ /* 0x000ea20000000a00 */
[----:B0-----:R-:W2:Y:S04]  /*00e0*/  LDG.E.64 R10, desc[UR4][R8.64] ;  /* 0x00000004080a7981 */ /* 0x001ea8000c1e1b00 */
[----:B-1----:R-:W3:Y:S01]  /*00f0*/  LDG.E.64 R4, desc[UR4][R4.64] ;  /* 0x0000000404047981 */ /* 0x002ee2000c1e1b00 */
[----:B--2---:R-:W-:-:S04]  /*0100*/  IMAD.WIDE R6, R11, 0xa0, R12 ;  /* 0x000000a00b067825 */ /* 0x004fc800078e020c */
[----:B------:R-:W-:-:S06]  /*0110*/  IMAD.WIDE R10, R10, 0x8, R6 ;  /* 0x000000080a0a7825 */ /* 0x000fcc00078e0206 */
[----:B------:R-:W2:Y:S01]  /*0120*/  LDG.E R11, desc[UR4][R10.64] ;  /* 0x000000040a0b7981 */ /* 0x000ea2000c1e1900 */
[----:B---3--:R-:W-:-:S04]  /*0130*/  IMAD.WIDE R6, R5, 0xa0, R12 ;  /* 0x000000a005067825 */ /* 0x008fc800078e020c */
[----:B------:R-:W-:-:S05]  /*0140*/  IMAD.WIDE R6, R4, 0x8, R6 ;  /* 0x0000000804067825 */ /* 0x000fca00078e0206 */
[----:B------:R-:W3:Y:S04]  /*0150*/  LDG.E R17, desc[UR4][R6.64] ;  /* 0x0000000406117981 */ /* 0x000ee8000c1e1900 */
[----:B--2---:R0:W-:Y:S04]  /*0160*/  STG.E desc[UR4][R6.64], R11 ;  /* 0x0000000b06007986 */ /* 0x0041e8000c101904 */
[----:B------:R-:W2:Y:S01]  /*0170*/  LDG.E.64 R8, desc[UR4][R8.64] ;  /* 0x0000000408087981 */ /* 0x000ea2000c1e1b00 */
[----:B------:R-:W-:Y:S02]  /*0180*/  HFMA2 R15, -RZ, RZ, 0, 0 ;  /* 0x00000000ff0f7431 */ /* 0x000fe400000001ff */
[----:B--2---:R-:W-:-:S04]  /*0190*/  IMAD.WIDE R12, R9, 0xa0, R12 ;  /* 0x000000a0090c7825 */ /* 0x004fc800078e020c */
[----:B------:R-:W-:-:S05]  /*01a0*/  IMAD.WIDE R12, R8, 0x8, R12 ;  /* 0x00000008080c7825 */ /* 0x000fca00078e020c */
[----:B---3--:R0:W-:Y:S02]  /*01b0*/  STG.E desc[UR4][R12.64], R17 ;  /* 0x000000110c007986 */ /* 0x0081e4000c101904 */
.L_x_0:
[----:B------:R-:W-:Y:S01]  /*01c0*/  STG.E desc[UR4][R2.64], R15 ;  /* 0x0000000f02007986 */ /* 0x000fe2000c101904 */
[----:B------:R-:W-:Y:S05]  /*01d0*/  EXIT ;  /* 0x000000000000794d */ /* 0x000fea0003800000 */
.L_x_1:
[----:B------:R-:W-:-:S00]  /*01e0*/  BRA `(.L_x_1) ;  /* 0xfffffffc00fc7947 */ /* 0x000fc0000383ffff */
[----:B------:R-:W-:-:S00]  /*01f0*/  NOP ;  /* 0x0000000000007918 */ /* 0x000fc00000000000 */
        /* <DEDUP_REMOVED lines=8> */
.L_x_58:


//--------------------- .text._Z12computeScoreP10ZoningPlanP11DistanceMapPfS3_ --------------------------
	.section	.text._Z12computeScoreP10ZoningPlanP11DistanceMapPfS3_,"ax",@progbits
	.align	128
        .global         _Z12computeScoreP10ZoningPlanP11DistanceMapPfS3_
        .type           _Z12computeScoreP10ZoningPlanP11DistanceMapPfS3_,@function
        .size           _Z12computeScoreP10ZoningPlanP11DistanceMapPfS3_,(.L_x_59 - _Z12computeScoreP10ZoningPlanP11DistanceMapPfS3_)
        .other          _Z12computeScoreP10ZoningPlanP11DistanceMapPfS3_,@"STO_CUDA_ENTRY STV_DEFAULT"
_Z12computeScoreP10ZoningPlanP11DistanceMapPfS3_:
.text._Z12computeScoreP10ZoningPlanP11DistanceMapPfS3_:
[----:B------:R-:W-:Y:S08]  /*0000*/  LDC R1, c[0x0][0x37c] ;  /* 0x0000df00ff017b82 */ /* 0x000ff00000000800 */
[----:B------:R-:W0:Y:S01]  /*0010*/  S2UR UR5, SR_CgaCtaId ;  /* 0x00000000000579c3 */ /* 0x000e220000008800 */
[----:B------:R-:W1:Y:S01]  /*0020*/  S2R R11, SR_CTAID.X ;  /* 0x00000000000b7919 */ /* 0x000e620000002500 */
[----:B------:R-:W-:Y:S01]  /*0030*/  UMOV UR4, 0x400 ;  /* 0x0000040000047882 */ /* 0x000fe20000000000 */
[----:B------:R-:W-:Y:S01]  /*0040*/  HFMA2 R8, -RZ, RZ, 1.875, 0 ;  /* 0x3f800000ff087431 */ /* 0x000fe200000001ff */
[----:B------:R-:W-:Y:S01]  /*0050*/  MOV R9, RZ ;  /* 0x000000ff00097202 */ /* 0x000fe20000000f00 */
[----:B------:R-:W1:Y:S01]  /*0060*/  S2R R12, SR_TID.X ;  /* 0x00000000000c7919 */ /* 0x000e620000002100 */
[----:B------:R-:W-:Y:S01]  /*0070*/  HFMA2 R15, -RZ, RZ, 0, 0 ;  /* 0x00000000ff0f7431 */ /* 0x000fe200000001ff */
[----:B------:R-:W2:Y:S01]  /*0080*/  LDCU.64 UR6, c[0x0][0x358] ;  /* 0x00006b00ff0677ac */ /* 0x000ea20008000a00 */
[----:B------:R-:W3:Y:S01]  /*0090*/  LDC.64 R2, c[0x0][0x380] ;  /* 0x0000e000ff027b82 */ /* 0x000ee20000000a00 */
[----:B------:R-:W4:Y:S07]  /*00a0*/  S2R R10, SR_CTAID.Y ;  /* 0x00000000000a7919 */ /* 0x000f2e0000002600 */
[----:B------:R-:W2:Y:S01]  /*00b0*/  LDC.64 R4, c[0x0][0x388] ;  /* 0x0000e200ff047b82 */ /* 0x000ea20000000a00 */
[----:B0-----:R-:W-:-:S07]  /*00c0*/  ULEA UR4, UR5, UR4, 0x18 ;  /* 0x0000000405047291 */ /* 0x001fce000f8ec0ff */
[----:B------:R-:W0:Y:S02]  /*00d0*/  LDC.64 R6, c[0x0][0x398] ;  /* 0x0000e600ff067b82 */ /* 0x000e240000000a00 */
[----:B------:R-:W-:Y:S06]  /*00e0*/  STS [UR4], RZ ;  /* 0x000000ffff007988 */ /* 0x000fec0008000804 */
[----:B------:R-:W-:Y:S01]  /*00f0*/  BAR.SYNC.DEFER_BLOCKING 0x0 ;  /* 0x0000000000007b1d */ /* 0x000fe20000010000 */
[----:B-1----:R-:W-:Y:S01]  /*0100*/  IMAD R11, R11, 0x14, R12 ;  /* 0x000000140b0b7824 */ /* 0x002fe200078e020c */
[----:B------:R-:W-:-:S03]  /*0110*/  PRMT R14, R12, 0x7610, R14 ;  /* 0x000076100c0e7816 */ /* 0x000fc6000000000e */
[----:B----4-:R-:W-:Y:S01]  /*0120*/  IMAD R13, R10, 0x190, R11 ;  /* 0x000001900a0d7824 */ /* 0x010fe200078e020b */
[----:B------:R1:W-:Y:S04]  /*0130*/  STS.64 [UR4+0x20], R8 ;  /* 0x00002008ff007988 */ /* 0x0003e80008000a04 */
[----:B------:R-:W-:Y:S04]  /*0140*/  STS [UR4+0x4], RZ ;  /* 0x000004ffff007988 */ /* 0x000fe80008000804 */
[----:B------:R-:W-:Y:S04]  /*0150*/  STS.64 [UR4+0x8], RZ ;  /* 0x000008ffff007988 */ /* 0x000fe80008000a04 */
[----:B------:R-:W-:Y:S01]  /*0160*/  STS.128 [UR4+0x10], RZ ;  /* 0x000010ffff007988 */ /* 0x000fe20008000c04 */
[----:B-1-3--:R-:W-:-:S05]  /*0170*/  UMOV UR4, URZ ;  /* 0x000000ff00047c82 */ /* 0x00afca0008000000 */
.L_x_4:
[----:B-1----:R-:W-:Y:S01]  /*0180*/  LOP3.LUT R0, R14, 0xffff, RZ, 0xc0, !PT ;  /* 0x0000ffff0e007812 */ /* 0x002fe200078ec0ff */
[----:B------:R-:W-:Y:S04]  /*0190*/  BSSY.RECONVERGENT B0, `(.L_x_2) ;  /* 0x000007d000007945 */ /* 0x000fe80003800200 */
[----:B------:R-:W-:-:S05]  /*01a0*/  IMAD R0, R0, 0xcccd, RZ ;  /* 0x0000cccd00007824 */ /* 0x000fca00078e02ff */
[----:B------:R-:W-:-:S05]  /*01b0*/  SHF.R.U32.HI R9, RZ, 0x14, R0 ;  /* 0x00000014ff097819 */ /* 0x000fca0000011600 */
[----:B------:R-:W-:-:S05]  /*01c0*/  IMAD R17, R10, 0x14, R9 ;  /* 0x000000140a117824 */ /* 0x000fca00078e0209 */
[----:B------:R-:W-:-:S04]  /*01d0*/  ISETP.GT.U32.AND P0, PT, R17, 0x13, PT ;  /* 0x000000131100780c */ /* 0x000fc80003f04070 */
[----:B------:R-:W-:-:S13]  /*01e0*/  ISETP.GT.U32.OR P0, PT, R12, 0x18f, P0 ;  /* 0x0000018f0c00780c */ /* 0x000fda0000704470 */
[----:B------:R-:W-:Y:S05]  /*01f0*/  @P0 BRA `(.L_x_3) ;  /* 0x0000000400d80947 */ /* 0x000fea0003800000 */
[----:B------:R-:W-:-:S04]  /*0200*/  IMAD.HI.U32 R0, R12, -0x33333333, RZ ;  /* 0xcccccccd0c007827 */ /* 0x000fc800078e00ff */
[----:B------:R-:W-:Y:S01]  /*0210*/  IMAD.WIDE.U32 R8, R17, 0xa0, R2 ;  /* 0x000000a011087825 */ /* 0x000fe200078e0002 */
[----:B------:R-:W-:-:S05]  /*0220*/  SHF.R.U32.HI R0, RZ, 0x4, R0 ;  /* 0x00000004ff007819 */ /* 0x000fca0000011600 */
[----:B------:R-:W-:-:S05]  /*0230*/  IMAD R0, R0, -0x14, R11 ;  /* 0xffffffec00007824 */ /* 0x000fca00078e020b */
[----:B------:R-:W-:-:S05]  /*0240*/  IADD3 R19, PT, PT, R0, UR4, RZ ;  /* 0x0000000400137c10 */ /* 0x000fca000fffe0ff */
[----:B------:R-:W-:-:S06]  /*0250*/  IMAD.WIDE R8, R19, 0x8, R8 ;  /* 0x0000000813087825 */ /* 0x000fcc00078e0208 */
[----:B--2---:R-:W2:Y:S02]  /*0260*/  LDG.E R8, desc[UR6][R8.64] ;  /* 0x0000000608087981 */ /* 0x004ea4000c1e1900 */
[----:B--2---:R-:W-:-:S13]  /*0270*/  ISETP.GT.AND P0, PT, R8, RZ, PT ;  /* 0x000000ff0800720c */ /* 0x004fda0003f04270 */
[----:B------:R-:W-:Y:S05]  /*0280*/  @P0 BRA `(.L_x_3) ;  /* 0x0000000400b40947 */ /* 0x000fea0003800000 */
[----:B------:R-:W-:-:S04]  /*0290*/  IMAD.WIDE.U32 R8, R17, 0x190, R4 ;  /* 0x0000019011087825 */ /* 0x000fc800078e0004 */
[----:B------:R-:W-:-:S05]  /*02a0*/  IMAD.WIDE R8, R19, 0x14, R8 ;  /* 0x0000001413087825 */ /* 0x000fca00078e0208 */
[----:B------:R-:W2:Y:S04]  /*02b0*/  LDG.E R18, desc[UR6][R8.64] ;  /* 0x0000000608127981 */ /* 0x000ea8000c1e1900 */
[----:B------:R-:W3:Y:S01]  /*02c0*/  LDG.E R21, desc[UR6][R8.64+0x10] ;  /* 0x0000100608157981 */ /* 0x000ee2000c1e1900 */
[----:B------:R-:W-:Y:S01]  /*02d0*/  HFMA2 R17, -RZ, RZ, 0.96630859375, -0.0022525787353515625 ;  /* 0x3bbb989dff117431 */ /* 0x000fe200000001ff */
[----:B------:R-:W-:Y:S02]  /*02e0*/  MOV R16, 0x437c0000 ;  /* 0x437c000000107802 */ /* 0x000fe40000000f00 */
[----:B------:R-:W4:Y:S01]  /*02f0*/  LDG.E R24, desc[UR6][R8.64+0x8] ;  /* 0x0000080608187981 */ /* 0x000f22000c1e1900 */
[----:B--2---:R-:W-:Y:S02]  /*0300*/  I2FP.F32.S32 R19, R18 ;  /* 0x0000001200137245 */ /* 0x004fe40000201400 */
[----:B---3--:R-:W-:-:S03]  /*0310*/  I2FP.F32.S32 R21, R21 ;  /* 0x0000001500157245 */ /* 0x008fc60000201400 */
[C---:B------:R-:W-:Y:S01]  /*0320*/  FMUL R0, R19.reuse, -0.0020000000949949026108 ;  /* 0xbb03126f13007820 */ /* 0x040fe20000400000 */
[----:B------:R-:W-:-:S03]  /*0330*/  FMUL R20, R19, -0.0010000000474974513054 ;  /* 0xba83126f13147820 */ /* 0x000fc60000400000 */
[----:B------:R-:W-:Y:S01]  /*0340*/  FMUL R0, R0, 100 ;  /* 0x42c8000000007820 */ /* 0x000fe20000400000 */
[----:B------:R-:W-:Y:S01]  /*0350*/  FMUL R20, R20, 100 ;  /* 0x42c8000014147820 */ /* 0x000fe20000400000 */
[----:B------:R-:W-:Y:S02]  /*0360*/  FMUL R26, R21, -0.0020000000949949026108 ;  /* 0xbb03126f151a7820 */ /* 0x000fe40000400000 */
[-C--:B------:R-:W-:Y:S01]  /*0370*/  FFMA.SAT R23, R0, R17.reuse, 0.5 ;  /* 0x3f00000000177423 */ /* 0x080fe20000002011 */
[----:B------:R-:W-:Y:S01]  /*0380*/  FFMA.SAT R25, R20, R17, 0.5 ;  /* 0x3f00000014197423 */ /* 0x000fe20000002011 */
[----:B------:R-:W-:Y:S02]  /*0390*/  FMUL R26, R26, 100 ;  /* 0x42c800001a1a7820 */ /* 0x000fe40000400000 */
[-C--:B------:R-:W-:Y:S01]  /*03a0*/  FFMA.RM R23, R23, R16.reuse, 12582913 ;  /* 0x4b40000117177423 */ /* 0x080fe20000004010 */
[----:B------:R-:W-:-:S03]  /*03b0*/  FFMA.RM R22, R25, R16, 12582913 ;  /* 0x4b40000119167423 */ /* 0x000fc60000004010 */
[----:B------:R-:W-:Y:S01]  /*03c0*/  FADD R19, R23, -12583039 ;  /* 0xcb40007f17137421 */ /* 0x000fe20000000000 */
[----:B------:R-:W-:-:S03]  /*03d0*/  FADD R27, R22, -12583039 ;  /* 0xcb40007f161b7421 */ /* 0x000fc60000000000 */
[----:B------:R-:W-:Y:S01]  /*03e0*/  FFMA R19, R0, 1.4426950216293334961, -R19 ;  /* 0x3fb8aa3b00137823 */ /* 0x000fe20000000813 */
[----:B------:R-:W-:-:S03]  /*03f0*/  FFMA R27, R20, 1.4426950216293334961, -R27 ;  /* 0x3fb8aa3b141b7823 */ /* 0x000fc6000000081b */
[----:B------:R-:W-:Y:S01]  /*0400*/  FFMA R25, R0, 1.925963033500011079e-08, R19 ;  /* 0x32a5706000197823 */ /* 0x000fe20000000013 */
[----:B------:R-:W-:Y:S01]  /*0410*/  FFMA.SAT R19, R26, R17, 0.5 ;  /* 0x3f0000001a137423 */ /* 0x000fe20000002011 */
[----:B------:R-:W-:Y:S02]  /*0420*/  FFMA R27, R20, 1.925963033500011079e-08, R27 ;  /* 0x32a57060141b7823 */ /* 0x000fe4000000001b */
[----:B------:R-:W2:Y:S01]  /*0430*/  LDG.E R20, desc[UR6][R8.64+0x4] ;  /* 0x0000040608147981 */ /* 0x000ea2000c1e1900 */
[----:B------:R-:W-:-:S04]  /*0440*/  FFMA.RM R0, R19, R16, 12582913 ;  /* 0x4b40000113007423 */ /* 0x000fc80000004010 */
[----:B------:R-:W-:-:S04]  /*0450*/  FADD R19, R0, -12583039 ;  /* 0xcb40007f00137421 */ /* 0x000fc80000000000 */
[----:B------:R-:W-:-:S04]  /*0460*/  FFMA R19, R26, 1.4426950216293334961, -R19 ;  /* 0x3fb8aa3b1a137823 */ /* 0x000fc80000000813 */
[----:B------:R-:W-:Y:S02]  /*0470*/  FFMA R26, R26, 1.925963033500011079e-08, R19 ;  /* 0x32a570601a1a7823 */ /* 0x000fe40000000013 */
[----:B------:R1:W3:Y:S01]  /*0480*/  LDG.E R19, desc[UR6][R8.64+0xc] ;  /* 0x00000c0608137981 */ /* 0x0002e2000c1e1900 */
[----:B------:R-:W5:Y:S01]  /*0490*/  MUFU.EX2 R28, R25 ;  /* 0x00000019001c7308 */ /* 0x000f620000000800 */
[----:B------:R-:W-:-:S07]  /*04a0*/  SHF.L.U32 R23, R23, 0x17, RZ ;  /* 0x0000001717177819 */ /* 0x000fce00000006ff */
[----:B------:R-:W1:Y:S01]  /*04b0*/  MUFU.EX2 R27, R27 ;  /* 0x0000001b001b7308 */ /* 0x000e620000000800 */
[----:B----4-:R-:W-:Y:S02]  /*04c0*/  I2FP.F32.S32 R24, R24 ;  /* 0x0000001800187245 */ /* 0x010fe40000201400 */
[----:B------:R-:W-:-:S05]  /*04d0*/  SHF.L.U32 R29, R0, 0x17, RZ ;  /* 0x00000017001d7819 */ /* 0x000fca00000006ff */
[----:B------:R-:W4:Y:S01]  /*04e0*/  MUFU.EX2 R26, R26 ;  /* 0x0000001a001a7308 */ /* 0x000f220000000800 */
[----:B-----5:R-:W-:Y:S01]  /*04f0*/  FMUL R23, R23, R28 ;  /* 0x0000001c17177220 */ /* 0x020fe20000400000 */
[----:B------:R-:W-:Y:S01]  /*0500*/  FMUL R28, R24, -0.0020000000949949026108 ;  /* 0xbb03126f181c7820 */ /* 0x000fe20000400000 */
[----:B------:R-:W-:-:S03]  /*0510*/  SHF.L.U32 R24, R22, 0x17, RZ ;  /* 0x0000001716187819 */ /* 0x000fc600000006ff */
[----:B------:R-:W-:Y:S02]  /*0520*/  FMUL R22, R28, 100 ;  /* 0x42c800001c167820 */ /* 0x000fe40000400000 */
[----:B-1----:R-:W-:Y:S02]  /*0530*/  FMUL R9, R24, R27 ;  /* 0x0000001b18097220 */ /* 0x002fe40000400000 */
[----:B------:R-:W-:-:S04]  /*0540*/  FFMA.SAT R25, R22, R17, 0.5 ;  /* 0x3f00000016197423 */ /* 0x000fc80000002011 */
[----:B------:R-:W-:Y:S01]  /*0550*/  FFMA.RM R8, R25, R16, 12582913 ;  /* 0x4b40000119087423 */ /* 0x000fe20000004010 */
[----:B----4-:R-:W-:Y:S01]  /*0560*/  FMUL R29, R29, R26 ;  /* 0x0000001a1d1d7220 */ /* 0x010fe20000400000 */
[----:B------:R-:W-:-:S04]  /*0570*/  FMUL R26, R21, -0.0010000000474974513054 ;  /* 0xba83126f151a7820 */ /* 0x000fc80000400000 */
[----:B------:R-:W-:-:S04]  /*0580*/  FMUL R26, R26, 100 ;  /* 0x42c800001a1a7820 */ /* 0x000fc80000400000 */
[----:B------:R-:W-:Y:S01]  /*0590*/  FFMA.SAT R27, R26, R17, 0.5 ;  /* 0x3f0000001a1b7423 */ /* 0x000fe20000002011 */
[----:B------:R-:W-:Y:S01]  /*05a0*/  IMAD R18, R18, 0x64, RZ ;  /* 0x0000006412127824 */ /* 0x000fe200078e02ff */
[----:B---3--:R-:W-:-:S05]  /*05b0*/  I2FP.F32.S32 R0, R19 ;  /* 0x0000001300007245 */ /* 0x008fca0000201400 */
[----:B------:R-:W-:-:S04]  /*05c0*/  FMUL R24, R0, -0.0010000000474974513054 ;  /* 0xba83126f00187820 */ /* 0x000fc80000400000 */
[----:B------:R-:W-:Y:S01]  /*05d0*/  FMUL R24, R24, 100 ;  /* 0x42c8000018187820 */ /* 0x000fe20000400000 */
[----:B------:R-:W-:-:S03]  /*05e0*/  FFMA R0, RZ, R23, RZ ;  /* 0x00000017ff007223 */ /* 0x000fc600000000ff */
[----:B------:R-:W-:Y:S01]  /*05f0*/  FFMA.SAT R25, R24, R17, 0.5 ;  /* 0x3f00000018197423 */ /* 0x000fe20000002011 */
[----:B------:R-:W-:-:S03]  /*0600*/  FADD R23, R8, -12583039 ;  /* 0xcb40007f08177421 */ /* 0x000fc60000000000 */
[----:B------:R-:W-:Y:S01]  /*0610*/  FFMA.RM R21, R25, R16, 12582913 ;  /* 0x4b40000119157423 */ /* 0x000fe20000004010 */
[----:B------:R-:W-:-:S03]  /*0620*/  FFMA R23, R22, 1.4426950216293334961, -R23 ;  /* 0x3fb8aa3b16177823 */ /* 0x000fc60000000817 */
[----:B------:R-:W-:Y:S01]  /*0630*/  FADD R25, R21, -12583039 ;  /* 0xcb40007f15197421 */ /* 0x000fe20000000000 */
[----:B------:R-:W-:Y:S01]  /*0640*/  FFMA R23, R22, 1.925963033500011079e-08, R23 ;  /* 0x32a5706016177823 */ /* 0x000fe20000000017 */
[----:B------:R-:W-:Y:S02]  /*0650*/  FFMA.RM R22, R27, R16, 12582913 ;  /* 0x4b4000011b167423 */ /* 0x000fe40000004010 */
[----:B------:R-:W-:-:S04]  /*0660*/  FFMA R25, R24, 1.4426950216293334961, -R25 ;  /* 0x3fb8aa3b18197823 */ /* 0x000fc80000000819 */
[----:B------:R-:W-:Y:S01]  /*0670*/  FFMA R24, R24, 1.925963033500011079e-08, R25 ;  /* 0x32a5706018187823 */ /* 0x000fe20000000019 */
[----:B------:R-:W-:-:S04]  /*0680*/  FADD R25, R22, -12583039 ;  /* 0xcb40007f16197421 */ /* 0x000fc80000000000 */
[----:B------:R-:W-:Y:S01]  /*0690*/  FFMA R25, R26, 1.4426950216293334961, -R25 ;  /* 0x3fb8aa3b1a197823 */ /* 0x000fe20000000819 */
[----:B------:R-:W-:-:S03]  /*06a0*/  IMAD R19, R19, 0x64, RZ ;  /* 0x0000006413137824 */ /* 0x000fc600078e02ff */
[----:B------:R-:W-:Y:S01]  /*06b0*/  FFMA R26, R26, 1.925963033500011079e-08, R25 ;  /* 0x32a570601a1a7823 */ /* 0x000fe20000000019 */
[----:B--2---:R-:W-:Y:S01]  /*06c0*/  IMAD R25, R20, 0x64, RZ ;  /* 0x0000006414197824 */ /* 0x004fe200078e02ff */
[----:B------:R-:W-:-:S04]  /*06d0*/  I2FP.F32.S32 R20, R20 ;  /* 0x0000001400147245 */ /* 0x000fc80000201400 */
[----:B------:R-:W-:-:S04]  /*06e0*/  VIMNMX3 R18, R18, R19, R25, PT ;  /* 0x000000131212720f */ /* 0x000fc80003800119 */
[----:B------:R-:W-:Y:S01]  /*06f0*/  I2FP.F32.S32 R18, R18 ;  /* 0x0000001200127245 */ /* 0x000fe20000201400 */
[----:B------:R-:W-:-:S04]  /*0700*/  FMUL R20, R20, -0.0010000000474974513054 ;  /* 0xba83126f14147820 */ /* 0x000fc80000400000 */
[----:B------:R-:W-:Y:S01]  /*0710*/  FMUL R28, R18, -0.0010000000474974513054 ;  /* 0xba83126f121c7820 */ /* 0x000fe20000400000 */
[----:B------:R-:W-:-:S03]  /*0720*/  FMUL R20, R20, 100 ;  /* 0x42c8000014147820 */ /* 0x000fc60000400000 */
[-C--:B------:R-:W-:Y:S01]  /*0730*/  FFMA.SAT R19, R28, R17.reuse, 0.5 ;  /* 0x3f0000001c137423 */ /* 0x080fe20000002011 */
[----:B------:R-:W-:-:S03]  /*0740*/  FFMA.SAT R25, R20, R17, 0.5 ;  /* 0x3f00000014197423 */ /* 0x000fc60000002011 */
[-C--:B------:R-:W-:Y:S01]  /*0750*/  FFMA.RM R17, R19, R16.reuse, 12582913 ;  /* 0x4b40000113117423 */ /* 0x080fe20000004010 */
[----:B------:R-:W1:Y:S01]  /*0760*/  MUFU.EX2 R23, R23 ;  /* 0x0000001700177308 */ /* 0x000e620000000800 */
[----:B------:R-:W-:Y:S02]  /*0770*/  FFMA.RM R16, R25, R16, 12582913 ;  /* 0x4b40000119107423 */ /* 0x000fe40000004010 */
[----:B------:R-:W-:Y:S02]  /*0780*/  FADD R19, R17, -12583039 ;  /* 0xcb40007f11137421 */ /* 0x000fe40000000000 */
[----:B------:R-:W-:Y:S02]  /*0790*/  FADD R25, R16, -12583039 ;  /* 0xcb40007f10197421 */ /* 0x000fe40000000000 */
[----:B------:R-:W-:Y:S01]  /*07a0*/  FFMA R19, R28, 1.4426950216293334961, -R19 ;  /* 0x3fb8aa3b1c137823 */ /* 0x000fe20000000813 */
[----:B------:R-:W2:Y:S01]  /*07b0*/  MUFU.EX2 R24, R24 ;  /* 0x0000001800187308 */ /* 0x000ea20000000800 */
[----:B------:R-:W-:-:S02]  /*07c0*/  FFMA R25, R20, 1.4426950216293334961, -R25 ;  /* 0x3fb8aa3b14197823 */ /* 0x000fc40000000819 */
[----:B------:R-:W-:Y:S01]  /*07d0*/  FFMA R19, R28, 1.925963033500011079e-08, R19 ;  /* 0x32a570601c137823 */ /* 0x000fe20000000013 */
[----:B------:R-:W-:-:S04]  /*07e0*/  SHF.L.U32 R8, R8, 0x17, RZ ;  /* 0x0000001708087819 */ /* 0x000fc800000006ff */
[----:B------:R-:W3:Y:S01]  /*07f0*/  MUFU.EX2 R18, R26 ;  /* 0x0000001a00127308 */ /* 0x000ee20000000800 */
[----:B------:R-:W-:Y:S01]  /*0800*/  FFMA R25, R20, 1.925963033500011079e-08, R25 ;  /* 0x32a5706014197823 */ /* 0x000fe20000000019 */
[----:B------:R-:W-:Y:S01]  /*0810*/  FFMA R0, RZ, R29, R0 ;  /* 0x0000001dff007223 */ /* 0x000fe20000000000 */
[----:B-1----:R-:W-:Y:S01]  /*0820*/  FMUL R23, R8, R23 ;  /* 0x0000001708177220 */ /* 0x002fe20000400000 */
[----:B------:R-:W-:-:S04]  /*0830*/  SHF.L.U32 R21, R21, 0x17, RZ ;  /* 0x0000001715157819 */ /* 0x000fc800000006ff */
[----:B------:R-:W1:Y:S01]  /*0840*/  MUFU.EX2 R19, R19 ;  /* 0x0000001300137308 */ /* 0x000e620000000800 */
[----:B------:R-:W-:Y:S01]  /*0850*/  FFMA R0, RZ, R9, R0 ;  /* 0x00000009ff007223 */ /* 0x000fe20000000000 */
[----:B------:R-:W-:Y:S01]  /*0860*/  SHF.L.U32 R9, R22, 0x17, RZ ;  /* 0x0000001716097819 */ /* 0x000fe200000006ff */
[----:B--2---:R-:W-:-:S05]  /*0870*/  FMUL R21, R21, R24 ;  /* 0x0000001815157220 */ /* 0x004fca0000400000 */
[----:B------:R-:W2:Y:S01]  /*0880*/  MUFU.EX2 R8, R25 ;  /* 0x0000001900087308 */ /* 0x000ea20000000800 */
[----:B------:R-:W-:Y:S01]  /*0890*/  FFMA R0, RZ, R23, R0 ;  /* 0x00000017ff007223 */ /* 0x000fe20000000000 */
[----:B---3--:R-:W-:Y:S01]  /*08a0*/  FMUL R9, R9, R18 ;  /* 0x0000001209097220 */ /* 0x008fe20000400000 */
[----:B------:R-:W-:Y:S02]  /*08b0*/  SHF.L.U32 R18, R17, 0x17, RZ ;  /* 0x0000001711127819 */ /* 0x000fe400000006ff */
[----:B------:R-:W-:Y:S01]  /*08c0*/  FFMA R0, RZ, R21, R0 ;  /* 0x00000015ff007223 */ /* 0x000fe20000000000 */
[----:B------:R-:W-:-:S03]  /*08d0*/  SHF.L.U32 R17, R16, 0x17, RZ ;  /* 0x0000001710117819 */ /* 0x000fc600000006ff */
[----:B------:R-:W-:Y:S01]  /*08e0*/  FFMA R0, RZ, R9, R0 ;  /* 0x00000009ff007223 */ /* 0x000fe20000000000 */
[----:B-1----:R-:W-:-:S04]  /*08f0*/  FFMA R19, R18, -R19, 1 ;  /* 0x3f80000012137423 */ /* 0x002fc80000000813 */
[----:B------:R-:W-:Y:S01]  /*0900*/  FFMA R0, RZ, R19, R0 ;  /* 0x00000013ff007223 */ /* 0x000fe20000000000 */
[----:B--2---:R-:W-:Y:S01]  /*0910*/  FFMA R17, R17, -R8, 1 ;  /* 0x3f80000011117423 */ /* 0x004fe20000000808 */
[----:B0-----:R-:W-:-:S04]  /*0920*/  IMAD.WIDE R8, R13, 0x4, R6 ;  /* 0x000000040d087825 */ /* 0x001fc800078e0206 */
[----:B------:R-:W-:-:S05]  /*0930*/  FADD R0, R0, R17 ;  /* 0x0000001100007221 */ /* 0x000fca0000000000 */
[----:B------:R1:W-:Y:S01]  /*0940*/  STG.E desc[UR6][R8.64], R0 ;  /* 0x0000000008007986 */ /* 0x0003e2000c101906 */
[----:B------:R-:W-:-:S07]  /*0950*/  FADD R15, R15, R0 ;  /* 0x000000000f0f7221 */ /* 0x000fce0000000000 */
.L_x_3:
[----:B--2---:R-:W-:Y:S05]  /*0960*/  BSYNC.RECONVERGENT B0 ;  /* 0x0000000000007941 */ /* 0x004fea0003800200 */
.L_x_2:
[----:B------:R-:W-:Y:S01]  /*0970*/  UIADD3 UR4, UPT, UPT, UR4, 0x1, URZ ;  /* 0x0000000104047890 */ /* 0x000fe2000fffe0ff */
[----:B------:R-:W-:Y:S02]  /*0980*/  IADD3 R14, PT, PT, R14, 0x1, RZ ;  /* 0x000000010e0e7810 */ /* 0x000fe40007ffe0ff */
[----:B------:R-:W-:Y:S01]  /*0990*/  IADD3 R13, PT, PT, R13, 0x1, RZ ;  /* 0x000000010d0d7810 */ /* 0x000fe20007ffe0ff */
[----:B------:R-:W-:Y:S01]  /*09a0*/  UISETP.NE.AND UP0, UPT, UR4, 0x190, UPT ;  /* 0x000001900400788c */ /* 0x000fe2000bf05270 */
[----:B------:R-:W-:-:S08]  /*09b0*/  IADD3 R12, PT, PT, R12, 0x1, RZ ;  /* 0x000000010c0c7810 */ /* 0x000fd00007ffe0ff */
[----:B------:R-:W-:Y:S05]  /*09c0*/  BRA.U UP0, `(.L_x_4) ;  /* 0xfffffff500ec7547 */ /* 0x000fea000b83ffff */
[----:B------:R-:W2:Y:S01]  /*09d0*/  S2UR UR5, SR_CgaCtaId ;  /* 0x00000000000579c3 */ /* 0x000ea20000008800 */
[----:B------:R-:W-:Y:S01]  /*09e0*/  BSSY.RECONVERGENT B0, `(.L_x_5) ;  /* 0x0000008000007945 */ /* 0x000fe20003800200 */
[----:B------:R-:W-:Y:S02]  /*09f0*/  UMOV UR4, 0x400 ;  /* 0x0000040000047882 */ /* 0x000fe40000000000 */
[----:B--2---:R-:W-:-:S12]  /*0a00*/  ULEA UR4, UR5, UR4, 0x18 ;  /* 0x0000000405047291 */ /* 0x004fd8000f8ec0ff */
.L_x_6:
[----:B------:R-:W2:Y:S01]  /*0a10*/  LDS R2, [UR4] ;  /* 0x00000004ff027984 */ /* 0x000ea20008000800 */
[----:B-1----:R-:W-:Y:S01]  /*0a20*/  MOV R0, UR4 ;  /* 0x0000000400007c02 */ /* 0x002fe20008000f00 */
[----:B--2---:R-:W-:-:S05]  /*0a30*/  FADD R3, R15, R2 ;  /* 0x000000020f037221 */ /* 0x004fca0000000000 */
[----:B------:R-:W1:Y:S02]  /*0a40*/  ATOMS.CAST.SPIN P0, [R0], R2, R3 ;  /* 0x000000020000758d */ /* 0x000e640001800003 */
[----:B-1----:R-:W-:Y:S05]  /*0a50*/  @!P0 BRA `(.L_x_6) ;  /* 0xfffffffc00ec8947 */ /* 0x002fea000383ffff */
[----:B------:R-:W-:Y:S05]  /*0a60*/  BSYNC.RECONVERGENT B0 ;  /* 0x0000000000007941 */ /* 0x000fea0003800200 */
.L_x_5:
[----:B------:R-:W-:Y:S08]  /*0a70*/  BAR.SYNC.DEFER_BLOCKING 0x0 ;  /* 0x0000000000007b1d */ /* 0x000ff00000010000 */
[----:B------:R-:W1:Y:S01]  /*0a80*/  LDC.64 R2, c[0x0][0x390] ;  /* 0x0000e400ff027b82 */ /* 0x000e620000000a00 */
[----:B------:R-:W1:Y:S04]  /*0a90*/  LDS R5, [UR4] ;  /* 0x00000004ff057984 */ /* 0x000e680008000800 */
[----:B-1----:R-:W-:Y:S01]  /*0aa0*/  REDG.E.ADD.F32.FTZ.RN.STRONG.GPU desc[UR6][R2.64], R5 ;  /* 0x00000005020079a6 */ /* 0x002fe2000c12f306 */
[----:B------:R-:W-:Y:S05]  /*0ab0*/  EXIT ;  /* 0x000000000000794d */ /* 0x000fea0003800000 */
.L_x_7:
        /* <DEDUP_REMOVED lines=12> */
.L_x_59:


//--------------------- .text._Z22computeDistanceToStoreP10ZoningPlanP11DistanceMap --------------------------
	.section	.text._Z22computeDistanceToStoreP10ZoningPlanP11DistanceMap,"ax",@progbits
	.align	128
        .global         _Z22computeDistanceToStoreP10ZoningPlanP11DistanceMap
        .type           _Z22computeDistanceToStoreP10ZoningPlanP11DistanceMap,@function
        .size           _Z22computeDistanceToStoreP10ZoningPlanP11DistanceMap,(.L_x_60 - _Z22computeDistanceToStoreP10ZoningPlanP11DistanceMap)
        .other          _Z22computeDistanceToStoreP10ZoningPlanP11DistanceMap,@"STO_CUDA_ENTRY STV_DEFAULT"
_Z22computeDistanceToStoreP10ZoningPlanP11DistanceMap:
.text._Z22computeDistanceToStoreP10ZoningPlanP11DistanceMap:
[----:B------:R-:W-:Y:S08]  /*0000*/  LDC R1, c[0x0][0x37c] ;  /* 0x0000df00ff017b82 */ /* 0x000ff00000000800 */
[----:B------:R-:W0:Y:S01]  /*0010*/  S2UR UR4, SR_CTAID.X ;  /* 0x00000000000479c3 */ /* 0x000e220000002500 */
[----:B------:R-:W1:Y:S01]  /*0020*/  S2R R9, SR_CgaCtaId ;  /* 0x0000000000097919 */ /* 0x000e620000008800 */
[----:B------:R-:W-:Y:S01]  /*0030*/  MOV R0, 0x400 ;  /* 0x0000040000007802 */ /* 0x000fe20000000f00 */
[----:B------:R-:W2:Y:S01]  /*0040*/  LDCU.64 UR6, c[0x0][0x358] ;  /* 0x00006b00ff0677ac */ /* 0x000ea20008000a00 */
[----:B------:R-:W3:Y:S04]  /*0050*/  S2R R7, SR_TID.X ;  /* 0x0000000000077919 */ /* 0x000ee80000002100 */
[----:B------:R-:W4:Y:S01]  /*0060*/  S2UR UR5, SR_CTAID.Y ;  /* 0x00000000000579c3 */ /* 0x000f220000002600 */
[----:B0-----:R-:W-:-:S09]  /*0070*/  UIMAD UR4, UR4, 0x14, URZ ;  /* 0x00000014040478a4 */ /* 0x001fd2000f8e02ff */
[----:B------:R-:W0:Y:S01]  /*0080*/  I2F.F64.U32 R4, UR4 ;  /* 0x0000000400047d12 */ /* 0x000e220008201800 */
[----:B----4-:R-:W-:Y:S01]  /*0090*/  UIMAD UR4, UR5, 0x14, URZ ;  /* 0x00000014050478a4 */ /* 0x010fe2000f8e02ff */
[----:B-1----:R-:W-:Y:S01]  /*00a0*/  LEA R10, R9, R0, 0x18 ;  /* 0x00000000090a7211 */ /* 0x002fe200078ec0ff */
[C---:B---3--:R-:W-:Y:S01]  /*00b0*/  VIADD R8, R7.reuse, 0x1 ;  /* 0x0000000107087836 */ /* 0x048fe20000000000 */
[C---:B------:R-:W-:Y:S01]  /*00c0*/  PRMT R14, R7.reuse, 0x7610, R14 ;  /* 0x00007610070e7816 */ /* 0x040fe2000000000e */
[----:B------:R-:W-:Y:S02]  /*00d0*/  IMAD.MOV.U32 R15, RZ, RZ, R7 ;  /* 0x000000ffff0f7224 */ /* 0x000fe400078e0007 */
[----:B------:R1:W-:Y:S01]  /*00e0*/  STS.64 [R10+0x7d00], RZ ;  /* 0x007d00ff0a007388 */ /* 0x0003e20000000a00 */
[----:B------:R-:W-:Y:S01]  /*00f0*/  IMAD R0, R7, 0x14, R10 ;  /* 0x0000001407007824 */ /* 0x000fe200078e020a */
[----:B------:R-:W-:Y:S01]  /*0100*/  MOV R13, R8 ;  /* 0x00000008000d7202 */ /* 0x000fe20000000f00 */
[----:B------:R-:W3:Y:S01]  /*0110*/  I2F.F64.U32 R2, UR4 ;  /* 0x0000000400027d12 */ /* 0x000ee20008201800 */
[----:B------:R-:W-:Y:S01]  /*0120*/  UMOV UR4, URZ ;  /* 0x000000ff00047c82 */ /* 0x000fe20008000000 */
[----:B------:R-:W-:-:S06]  /*0130*/  UMOV UR5, 0x14 ;  /* 0x0000001400057882 */ /* 0x000fcc0000000000 */
[----:B0-----:R-:W0:Y:S08]  /*0140*/  F2I.F64.TRUNC R4, R4 ;  /* 0x0000000400047311 */ /* 0x001e30000030d100 */
[----:B---3--:R1:W3:Y:S01]  /*0150*/  F2I.F64.TRUNC R9, R2 ;  /* 0x0000000200097311 */ /* 0x0082e2000030d100 */
[C---:B0-----:R-:W-:Y:S02]  /*0160*/  IMAD.IADD R6, R4.reuse, 0x1, R7 ;  /* 0x0000000104067824 */ /* 0x041fe400078e0207 */
[----:B------:R-:W-:-:S02]  /*0170*/  VIADD R12, R4, 0x1 ;  /* 0x00000001040c7836 */ /* 0x000fc40000000000 */
[----:B------:R-:W-:Y:S01]  /*0180*/  IMAD.MOV.U32 R11, RZ, RZ, R6 ;  /* 0x000000ffff0b7224 */ /* 0x000fe200078e0006 */
[----:B-12---:R-:W-:Y:S06]  /*0190*/  BAR.SYNC.DEFER_BLOCKING 0x0 ;  /* 0x0000000000007b1d */ /* 0x006fec0000010000 */
.L_x_29:
[C---:B------:R-:W-:Y:S01]  /*01a0*/  VIADD R17, R13.reuse, 0xffffffff ;  /* 0xffffffff0d117836 */ /* 0x040fe20000000000 */
[----:B------:R-:W-:Y:S01]  /*01b0*/  BSSY.RECONVERGENT B0, `(.L_x_8) ;  /* 0x000007e000007945 */ /* 0x000fe20003800200 */
[----:B01-3--:R-:W-:-:S03]  /*01c0*/  IMAD.HI.U32 R10, R13, -0x33333333, RZ ;  /* 0xcccccccd0d0a7827 */ /* 0x00bfc600078e00ff */
[----:B------:R-:W-:Y:S02]  /*01d0*/  ISETP.GT.U32.AND P0, PT, R17, 0x18f, PT ;  /* 0x0000018f1100780c */ /* 0x000fe40003f04070 */
[----:B------:R-:W-:-:S11]  /*01e0*/  SHF.R.U32.HI R10, RZ, 0x4, R10 ;  /* 0x00000004ff0a7819 */ /* 0x000fd6000001160a */
[----:B--2-4-:R-:W-:Y:S05]  /*01f0*/  @P0 BRA `(.L_x_9) ;  /* 0x0000000400e40947 */ /* 0x014fea0003800000 */
[----:B------:R-:W-:Y:S01]  /*0200*/  LOP3.LUT R2, R14, 0xffff, RZ, 0xc0, !PT ;  /* 0x0000ffff0e027812 */ /* 0x000fe200078ec0ff */
[----:B------:R-:W-:-:S04]  /*0210*/  IMAD.HI.U32 R18, R15, -0x33333333, RZ ;  /* 0xcccccccd0f127827 */ /* 0x000fc800078e00ff */
[----:B------:R-:W-:Y:S01]  /*0220*/  IMAD R2, R2, 0xcccd, RZ ;  /* 0x0000cccd02027824 */ /* 0x000fe200078e02ff */
[----:B------:R-:W-:-:S04]  /*0230*/  SHF.R.U32.HI R18, RZ, 0x4, R18 ;  /* 0x00000004ff127819 */ /* 0x000fc80000011612 */
[----:B------:R-:W-:Y:S01]  /*0240*/  SHF.R.U32.HI R16, RZ, 0x14, R2 ;  /* 0x00000014ff107819 */ /* 0x000fe20000011602 */
[----:B------:R-:W-:-:S03]  /*0250*/  IMAD R21, R18, -0x14, R11 ;  /* 0xffffffec12157824 */ /* 0x000fc600078e020b */
[----:B---3--:R-:W-:-:S04]  /*0260*/  IADD3 R19, PT, PT, R9, R16, RZ ;  /* 0x0000001009137210 */ /* 0x008fc80007ffe0ff */
[----:B------:R-:W-:-:S04]  /*0270*/  VIMNMX.U32 R2, PT, PT, R21, R19, !PT ;  /* 0x0000001315027248 */ /* 0x000fc80007fe0000 */
[----:B------:R-:W-:-:S13]  /*0280*/  ISETP.GT.U32.AND P0, PT, R2, 0x13, PT ;  /* 0x000000130200780c */ /* 0x000fda0003f04070 */
[----:B------:R-:W0:Y:S02]  /*0290*/  @!P0 LDC.64 R2, c[0x0][0x380] ;  /* 0x0000e000ff028b82 */ /* 0x000e240000000a00 */
[----:B0-----:R-:W-:-:S04]  /*02a0*/  @!P0 IMAD.WIDE.U32 R2, R19, 0xa0, R2 ;  /* 0x000000a013028825 */ /* 0x001fc800078e0002 */
[----:B------:R-:W-:Y:S02]  /*02b0*/  @!P0 IMAD.WIDE.U32 R4, R21, 0x8, R2 ;  /* 0x0000000815048825 */ /* 0x000fe400078e0002 */
[----:B------:R-:W0:Y:S04]  /*02c0*/  LDC.64 R2, c[0x0][0x388] ;  /* 0x0000e200ff027b82 */ /* 0x000e280000000a00 */
[----:B------:R-:W2:Y:S01]  /*02d0*/  @!P0 LDG.E R4, desc[UR6][R4.64] ;  /* 0x0000000604048981 */ /* 0x000ea2000c1e1900 */
[----:B------:R-:W-:Y:S01]  /*02e0*/  IMAD.MOV.U32 R20, RZ, RZ, -0x1 ;  /* 0xffffffffff147424 */ /* 0x000fe200078e00ff */
[----:B------:R-:W-:Y:S01]  /*02f0*/  BSSY.RECONVERGENT B1, `(.L_x_10) ;  /* 0x000001b000017945 */ /* 0x000fe20003800200 */
[----:B------:R-:W-:Y:S01]  /*0300*/  IADD3 R22, PT, PT, R0, UR5, RZ ;  /* 0x0000000500167c10 */ /* 0x000fe2000fffe0ff */
[----:B------:R-:W-:-:S02]  /*0310*/  IMAD R18, R18, -0x14, R17 ;  /* 0xffffffec12127824 */ /* 0x000fc400078e0211 */
[----:B0-----:R-:W-:-:S04]  /*0320*/  IMAD.WIDE R2, R19, 0x190, R2 ;  /* 0x0000019013027825 */ /* 0x001fc800078e0202 */
[----:B------:R-:W-:Y:S02]  /*0330*/  IMAD.MOV.U32 R19, RZ, RZ, 0x63 ;  /* 0x00000063ff137424 */ /* 0x000fe400078e00ff */
[----:B------:R-:W-:-:S05]  /*0340*/  IMAD.WIDE R2, R21, 0x14, R2 ;  /* 0x0000001415027825 */ /* 0x000fca00078e0202 */
[----:B------:R0:W-:Y:S01]  /*0350*/  STG.E desc[UR6][R2.64], R19 ;  /* 0x0000001302007986 */ /* 0x0001e2000c101906 */
[----:B--2---:R-:W-:-:S05]  /*0360*/  @!P0 VIADD R20, R4, 0xffffffff ;  /* 0xffffffff04148836 */ /* 0x004fca0000000000 */
[C---:B------:R-:W-:Y:S02]  /*0370*/  ISETP.NE.AND P0, PT, R20.reuse, RZ, PT ;  /* 0x000000ff1400720c */ /* 0x040fe40003f05270 */
[----:B------:R-:W-:-:S05]  /*0380*/  LEA R21, R20, UR4, 0x2 ;  /* 0x0000000414157c11 */ /* 0x000fca000f8e10ff */
[----:B------:R-:W-:-:S06]  /*0390*/  IMAD.IADD R4, R0, 0x1, R21 ;  /* 0x0000000100047824 */ /* 0x000fcc00078e0215 */
[----:B0-----:R-:W-:Y:S05]  /*03a0*/  @P0 BRA `(.L_x_11) ;  /* 0x0000000000380947 */ /* 0x001fea0003800000 */
[----:B------:R-:W0:Y:S01]  /*03b0*/  S2R R24, SR_CgaCtaId ;  /* 0x0000000000187919 */ /* 0x000e220000008800 */
[----:B------:R-:W-:Y:S01]  /*03c0*/  MOV R21, 0x400 ;  /* 0x0000040000157802 */ /* 0x000fe20000000f00 */
[----:B------:R-:W-:Y:S01]  /*03d0*/  IMAD.MOV.U32 R26, RZ, RZ, 0x7cf ;  /* 0x000007cfff1a7424 */ /* 0x000fe200078e00ff */
[----:B------:R-:W-:Y:S03]  /*03e0*/  STS [R4], RZ ;  /* 0x000000ff04007388 */ /* 0x000fe60000000800 */
[C---:B------:R-:W-:Y:S01]  /*03f0*/  VIADD R5, R21.reuse, 0x7d04 ;  /* 0x00007d0415057836 */ /* 0x040fe20000000000 */
[----:B------:R-:W-:-:S04]  /*0400*/  IADD3 R21, PT, PT, R21, 0x1f40, RZ ;  /* 0x00001f4015157810 */ /* 0x000fc80007ffe0ff */
[C---:B0-----:R-:W-:Y:S02]  /*0410*/  LEA R5, R24.reuse, R5, 0x18 ;  /* 0x0000000518057211 */ /* 0x041fe400078ec0ff */
[----:B------:R-:W-:-:S04]  /*0420*/  LEA R24, R24, R21, 0x18 ;  /* 0x0000001518187211 */ /* 0x000fc800078ec0ff */
[----:B------:R-:W0:Y:S02]  /*0430*/  ATOMS.INC R5, [R5], R26 ;  /* 0x0000001a0505738c */ /* 0x000e240001800000 */
[----:B0-----:R-:W-:-:S05]  /*0440*/  IMAD R21, R5, 0xc, R24 ;  /* 0x0000000c05157824 */ /* 0x001fca00078e0218 */
[----:B------:R0:W-:Y:S04]  /*0450*/  STS [R21], R18 ;  /* 0x0000001215007388 */ /* 0x0001e80000000800 */
[----:B------:R0:W-:Y:S04]  /*0460*/  STS [R21+0x4], R16 ;  /* 0x0000041015007388 */ /* 0x0001e80000000800 */
[----:B------:R0:W-:Y:S01]  /*0470*/  STS [R21+0x8], RZ ;  /* 0x000008ff15007388 */ /* 0x0001e20000000800 */
[----:B------:R-:W-:Y:S05]  /*0480*/  BRA `(.L_x_12) ;  /* 0x0000000000047947 */ /* 0x000fea0003800000 */
.L_x_11:
[----:B------:R1:W-:Y:S02]  /*0490*/  STS [R22+-0x14], R19 ;  /* 0xffffec1316007388 */ /* 0x0003e40000000800 */
.L_x_12:
[----:B------:R-:W-:Y:S05]  /*04a0*/  BSYNC.RECONVERGENT B1 ;  /* 0x0000000000017941 */ /* 0x000fea0003800200 */
.L_x_10:
[C---:B------:R-:W-:Y:S01]  /*04b0*/  ISETP.NE.AND P0, PT, R20.reuse, 0x1, PT ;  /* 0x000000011400780c */ /* 0x040fe20003f05270 */
[----:B------:R2:W-:Y:S01]  /*04c0*/  STG.E desc[UR6][R2.64+0x4], R19 ;  /* 0x0000041302007986 */ /* 0x0005e2000c101906 */
[----:B------:R-:W-:Y:S01]  /*04d0*/  BSSY.RECONVERGENT B1, `(.L_x_13) ;  /* 0x0000017000017945 */ /* 0x000fe20003800200 */
[C---:B------:R-:W-:Y:S02]  /*04e0*/  ISETP.NE.AND P1, PT, R20.reuse, 0x2, PT ;  /* 0x000000021400780c */ /* 0x040fe40003f25270 */
[----:B------:R2:W-:Y:S01]  /*04f0*/  STG.E desc[UR6][R2.64+0x8], R19 ;  /* 0x0000081302007986 */ /* 0x0005e2000c101906 */
[C---:B------:R-:W-:Y:S02]  /*0500*/  ISETP.NE.AND P2, PT, R20.reuse, 0x3, PT ;  /* 0x000000031400780c */ /* 0x040fe40003f45270 */
[----:B------:R-:W-:Y:S01]  /*0510*/  ISETP.NE.AND P3, PT, R20, 0x4, PT ;  /* 0x000000041400780c */ /* 0x000fe20003f65270 */
[----:B------:R2:W-:Y:S04]  /*0520*/  STG.E desc[UR6][R2.64+0xc], R19 ;  /* 0x00000c1302007986 */ /* 0x0005e8000c101906 */
[----:B------:R2:W-:Y:S04]  /*0530*/  STG.E desc[UR6][R2.64+0x10], R19 ;  /* 0x0000101302007986 */ /* 0x0005e8000c101906 */
[----:B------:R2:W-:Y:S01]  /*0540*/  @P0 STS [R22+-0x10], R19 ;  /* 0xfffff01316000388 */ /* 0x0005e20000000800 */
[----:B------:R-:W-:Y:S05]  /*0550*/  @P0 BRA `(.L_x_14) ;  /* 0x0000000000380947 */ /* 0x000fea0003800000 */
[----:B------:R-:W3:Y:S01]  /*0560*/  S2R R5, SR_CgaCtaId ;  /* 0x0000000000057919 */ /* 0x000ee20000008800 */
[----:B--2---:R-:W-:Y:S01]  /*0570*/  MOV R3, 0x400 ;  /* 0x0000040000037802 */ /* 0x004fe20000000f00 */
[----:B0-----:R-:W-:Y:S01]  /*0580*/  IMAD.MOV.U32 R21, RZ, RZ, 0x7cf ;  /* 0x000007cfff157424 */ /* 0x001fe200078e00ff */
[----:B------:R-:W-:Y:S03]  /*0590*/  STS [R4], RZ ;  /* 0x000000ff04007388 */ /* 0x000fe60000000800 */
[C---:B------:R-:W-:Y:S02]  /*05a0*/  VIADD R2, R3.reuse, 0x7d04 ;  /* 0x00007d0403027836 */ /* 0x040fe40000000000 */
[----:B------:R-:W-:-:S03]  /*05b0*/  VIADD R20, R3, 0x1f40 ;  /* 0x00001f4003147836 */ /* 0x000fc60000000000 */
[C---:B---3--:R-:W-:Y:S02]  /*05c0*/  LEA R2, R5.reuse, R2, 0x18 ;  /* 0x0000000205027211 */ /* 0x048fe400078ec0ff */
[----:B------:R-:W-:Y:S01]  /*05d0*/  LEA R3, R5, R20, 0x18 ;  /* 0x0000001405037211 */ /* 0x000fe200078ec0ff */
[----:B------:R-:W-:-:S03]  /*05e0*/  HFMA2 R20, -RZ, RZ, 0, 5.9604644775390625e-08 ;  /* 0x00000001ff147431 */ /* 0x000fc600000001ff */
[----:B------:R-:W0:Y:S02]  /*05f0*/  ATOMS.INC R2, [R2], R21 ;  /* 0x000000150202738c */ /* 0x000e240001800000 */
[----:B0-----:R-:W-:-:S05]  /*0600*/  IMAD R3, R2, 0xc, R3 ;  /* 0x0000000c02037824 */ /* 0x001fca00078e0203 */
[----:B------:R3:W-:Y:S04]  /*0610*/  STS [R3+0x8], R20 ;  /* 0x0000081403007388 */ /* 0x0007e80000000800 */
[----:B------:R3:W-:Y:S04]  /*0620*/  STS [R3], R18 ;  /* 0x0000001203007388 */ /* 0x0007e80000000800 */
[----:B------:R3:W-:Y:S02]  /*0630*/  STS [R3+0x4], R16 ;  /* 0x0000041003007388 */ /* 0x0007e40000000800 */
.L_x_14:
[----:B------:R-:W-:Y:S05]  /*0640*/  BSYNC.RECONVERGENT B1 ;  /* 0x0000000000017941 */ /* 0x000fea0003800200 */
.L_x_13:
[----:B------:R4:W-:Y:S01]  /*0650*/  @P1 STS [R22+-0xc], R19 ;  /* 0xfffff41316001388 */ /* 0x0009e20000000800 */
[----:B------:R-:W-:Y:S04]  /*0660*/  BSSY.RECONVERGENT B1, `(.L_x_15) ;  /* 0x0000010000017945 */ /* 0x000fe80003800200 */
[----:B------:R-:W-:Y:S05]  /*0670*/  @P1 BRA `(.L_x_16) ;  /* 0x0000000000381947 */ /* 0x000fea0003800000 */
[----:B------:R-:W5:Y:S01]  /*0680*/  S2R R5, SR_CgaCtaId ;  /* 0x0000000000057919 */ /* 0x000f620000008800 */
[----:B--23--:R-:W-:Y:S01]  /*0690*/  MOV R3, 0x400 ;  /* 0x0000040000037802 */ /* 0x00cfe20000000f00 */
[----:B0-----:R-:W-:Y:S01]  /*06a0*/  IMAD.MOV.U32 R21, RZ, RZ, 0x7cf ;  /* 0x000007cfff157424 */ /* 0x001fe200078e00ff */
[----:B------:R-:W-:Y:S03]  /*06b0*/  STS [R4], RZ ;  /* 0x000000ff04007388 */ /* 0x000fe60000000800 */
[C---:B------:R-:W-:Y:S02]  /*06c0*/  VIADD R2, R3.reuse, 0x7d04 ;  /* 0x00007d0403027836 */ /* 0x040fe40000000000 */
[----:B------:R-:W-:-:S03]  /*06d0*/  VIADD R20, R3, 0x1f40 ;  /* 0x00001f4003147836 */ /* 0x000fc60000000000 */
[C---:B-----5:R-:W-:Y:S02]  /*06e0*/  LEA R2, R5.reuse, R2, 0x18 ;  /* 0x0000000205027211 */ /* 0x060fe400078ec0ff */
[----:B------:R-:W-:Y:S02]  /*06f0*/  LEA R3, R5, R20, 0x18 ;  /* 0x0000001405037211 */ /* 0x000fe400078ec0ff */
[----:B------:R-:W-:Y:S02]  /*0700*/  MOV R20, 0x2 ;  /* 0x0000000200147802 */ /* 0x000fe40000000f00 */
[----:B------:R-:W0:Y:S02]  /*0710*/  ATOMS.INC R2, [R2], R21 ;  /* 0x000000150202738c */ /* 0x000e240001800000 */
[----:B0-----:R-:W-:-:S05]  /*0720*/  IMAD R3, R2, 0xc, R3 ;  /* 0x0000000c02037824 */ /* 0x001fca00078e0203 */
[----:B------:R0:W-:Y:S04]  /*0730*/  STS [R3+0x8], R20 ;  /* 0x0000081403007388 */ /* 0x0001e80000000800 */
[----:B------:R0:W-:Y:S04]  /*0740*/  STS [R3], R18 ;  /* 0x0000001203007388 */ /* 0x0001e80000000800 */
[----:B------:R0:W-:Y:S02]  /*0750*/  STS [R3+0x4], R16 ;  /* 0x0000041003007388 */ /* 0x0001e40000000800 */
.L_x_16:
[----:B------:R-:W-:Y:S05]  /*0760*/  BSYNC.RECONVERGENT B1 ;  /* 0x0000000000017941 */ /* 0x000fea0003800200 */
.L_x_15:
[----:B------:R0:W-:Y:S01]  /*0770*/  @P2 STS [R22+-0x8], R19 ;  /* 0xfffff81316002388 */ /* 0x0001e20000000800 */
[----:B------:R-:W-:Y:S04]  /*0780*/  BSSY.RECONVERGENT B1, `(.L_x_17) ;  /* 0x0000010000017945 */ /* 0x000fe80003800200 */
[----:B------:R-:W-:Y:S05]  /*0790*/  @P2 BRA `(.L_x_18) ;  /* 0x0000000000382947 */ /* 0x000fea0003800000 */
[----:B------:R-:W5:Y:S01]  /*07a0*/  S2R R5, SR_CgaCtaId ;  /* 0x0000000000057919 */ /* 0x000f620000008800 */
[----:B0-23--:R-:W-:Y:S01]  /*07b0*/  MOV R3, 0x400 ;  /* 0x0000040000037802 */ /* 0x00dfe20000000f00 */
[----:B------:R-:W-:Y:S01]  /*07c0*/  IMAD.MOV.U32 R21, RZ, RZ, 0x7cf ;  /* 0x000007cfff157424 */ /* 0x000fe200078e00ff */
[----:B------:R-:W-:Y:S03]  /*07d0*/  STS [R4], RZ ;  /* 0x000000ff04007388 */ /* 0x000fe60000000800 */
[C---:B------:R-:W-:Y:S02]  /*07e0*/  VIADD R2, R3.reuse, 0x7d04 ;  /* 0x00007d0403027836 */ /* 0x040fe40000000000 */
[----:B------:R-:W-:-:S03]  /*07f0*/  VIADD R20, R3, 0x1f40 ;  /* 0x00001f4003147836 */ /* 0x000fc60000000000 */
[C---:B-----5:R-:W-:Y:S02]  /*0800*/  LEA R2, R5.reuse, R2, 0x18 ;  /* 0x0000000205027211 */ /* 0x060fe400078ec0ff */
[----:B------:R-:W-:Y:S01]  /*0810*/  LEA R3, R5, R20, 0x18 ;  /* 0x0000001405037211 */ /* 0x000fe200078ec0ff */
[----:B------:R-:W-:-:S03]  /*0820*/  HFMA2 R20, -RZ, RZ, 0, 1.78813934326171875e-07 ;  /* 0x00000003ff147431 */ /* 0x000fc600000001ff */
[----:B------:R-:W0:Y:S02]  /*0830*/  ATOMS.INC R2, [R2], R21 ;  /* 0x000000150202738c */ /* 0x000e240001800000 */
[----:B0-----:R-:W-:-:S05]  /*0840*/  IMAD R3, R2, 0xc, R3 ;  /* 0x0000000c02037824 */ /* 0x001fca00078e0203 */
[----:B------:R0:W-:Y:S04]  /*0850*/  STS [R3+0x8], R20 ;  /* 0x0000081403007388 */ /* 0x0001e80000000800 */
[----:B------:R0:W-:Y:S04]  /*0860*/  STS [R3], R18 ;  /* 0x0000001203007388 */ /* 0x0001e80000000800 */
[----:B------:R0:W-:Y:S02]  /*0870*/  STS [R3+0x4], R16 ;  /* 0x0000041003007388 */ /* 0x0001e40000000800 */
.L_x_18:
[----:B------:R-:W-:Y:S05]  /*0880*/  BSYNC.RECONVERGENT B1 ;  /* 0x0000000000017941 */ /* 0x000fea0003800200 */
.L_x_17:
[----:B------:R0:W-:Y:S01]  /*0890*/  @P3 STS [R22+-0x4], R19 ;  /* 0xfffffc1316003388 */ /* 0x0001e20000000800 */
[----:B------:R-:W-:Y:S05]  /*08a0*/  @P3 BRA `(.L_x_9) ;  /* 0x0000000000383947 */ /* 0x000fea0003800000 */
[----:B------:R-:W5:Y:S01]  /*08b0*/  S2R R5, SR_CgaCtaId ;  /* 0x0000000000057919 */ /* 0x000f620000008800 */
[----:B0-23--:R-:W-:Y:S01]  /*08c0*/  MOV R3, 0x400 ;  /* 0x0000040000037802 */ /* 0x00dfe20000000f00 */
[----:B------:R-:W-:Y:S01]  /*08d0*/  IMAD.MOV.U32 R20, RZ, RZ, 0x7cf ;  /* 0x000007cfff147424 */ /* 0x000fe200078e00ff */
[----:B------:R-:W-:Y:S03]  /*08e0*/  STS [R4], RZ ;  /* 0x000000ff04007388 */ /* 0x000fe60000000800 */
[C---:B------:R-:W-:Y:S02]  /*08f0*/  VIADD R2, R3.reuse, 0x7d04 ;  /* 0x00007d0403027836 */ /* 0x040fe40000000000 */
[----:B-1--4-:R-:W-:-:S03]  /*0900*/  VIADD R22, R3, 0x1f40 ;  /* 0x00001f4003167836 */ /* 0x012fc60000000000 */
[C---:B-----5:R-:W-:Y:S02]  /*0910*/  LEA R19, R5.reuse, R2, 0x18 ;  /* 0x0000000205137211 */ /* 0x060fe400078ec0ff */
[----:B------:R-:W-:-:S03]  /*0920*/  LEA R3, R5, R22, 0x18 ;  /* 0x0000001605037211 */ /* 0x000fc600078ec0ff */
[----:B------:R-:W0:Y:S02]  /*0930*/  ATOMS.INC R2, [R19], R20 ;  /* 0x000000141302738c */ /* 0x000e240001800000 */
[----:B0-----:R-:W-:Y:S01]  /*0940*/  IMAD R3, R2, 0xc, R3 ;  /* 0x0000000c02037824 */ /* 0x001fe200078e0203 */
[----:B------:R-:W-:-:S04]  /*0950*/  MOV R2, 0x4 ;  /* 0x0000000400027802 */ /* 0x000fc80000000f00 */
[----:B------:R0:W-:Y:S04]  /*0960*/  STS [R3], R18 ;  /* 0x0000001203007388 */ /* 0x0001e80000000800 */
[----:B------:R0:W-:Y:S04]  /*0970*/  STS [R3+0x4], R16 ;  /* 0x0000041003007388 */ /* 0x0001e80000000800 */
[----:B------:R0:W-:Y:S02]  /*0980*/  STS [R3+0x8], R2 ;  /* 0x0000080203007388 */ /* 0x0001e40000000800 */
.L_x_9:
[----:B------:R-:W-:Y:S05]  /*0990*/  BSYNC.RECONVERGENT B0 ;  /* 0x0000000000007941 */ /* 0x000fea0003800200 */
.L_x_8:
[----:B------:R-:W-:Y:S01]  /*09a0*/  ISETP.GT.U32.AND P0, PT, R17, 0x18e, PT ;  /* 0x0000018e1100780c */ /* 0x000fe20003f04070 */
[----:B------:R-:W-:-:S12]  /*09b0*/  BSSY.RECONVERGENT B0, `(.L_x_19) ;  /* 0x000007b000007945 */ /* 0x000fd80003800200 */
[----:B------:R-:W-:Y:S05]  /*09c0*/  @P0 BRA `(.L_x_20) ;  /* 0x0000000400e40947 */ /* 0x000fea0003800000 */
[----:B0-2---:R-:W-:Y:S02]  /*09d0*/  VIADD R2, R14, 0x1 ;  /* 0x000000010e027836 */ /* 0x005fe40000000000 */
[----:B---3--:R-:W-:-:S03]  /*09e0*/  IMAD.IADD R3, R12, 0x1, R13 ;  /* 0x000000010c037824 */ /* 0x008fc600078e020d */
[----:B------:R-:W-:Y:S01]  /*09f0*/  LOP3.LUT R2, R2, 0xffff, RZ, 0xc0, !PT ;  /* 0x0000ffff02027812 */ /* 0x000fe200078ec0ff */
[----:B------:R-:W-:-:S04]  /*0a00*/  IMAD R3, R10, -0x14, R3 ;  /* 0xffffffec0a037824 */ /* 0x000fc800078e0203 */
[----:B------:R-:W-:Y:S02]  /*0a10*/  IMAD R2, R2, 0xcccd, RZ ;  /* 0x0000cccd02027824 */ /* 0x000fe400078e02ff */
[----:B-1--4-:R-:W-:-:S03]  /*0a20*/  VIADD R19, R3, 0xffffffff ;  /* 0xffffffff03137836 */ /* 0x012fc60000000000 */
[----:B------:R-:W-:-:S04]  /*0a30*/  SHF.R.U32.HI R4, RZ, 0x14, R2 ;  /* 0x00000014ff047819 */ /* 0x000fc80000011602 */
[----:B------:R-:W-:-:S04]  /*0a40*/  IADD3 R5, PT, PT, R9, R4, RZ ;  /* 0x0000000409057210 */ /* 0x000fc80007ffe0ff */
        /* <DEDUP_REMOVED lines=9> */
[----:B------:R-:W-:Y:S02]  /*0ae0*/  IMAD R10, R10, -0x14, R13 ;  /* 0xffffffec0a0a7824 */ /* 0x000fe400078e020d */
[----:B0-----:R-:W-:-:S04]  /*0af0*/  IMAD.WIDE R2, R5, 0x190, R2 ;  /* 0x0000019005027825 */ /* 0x001fc800078e0202 */
[----:B------:R-:W-:Y:S02]  /*0b00*/  IMAD.MOV.U32 R5, RZ, RZ, 0x63 ;  /* 0x00000063ff057424 */ /* 0x000fe400078e00ff */
[----:B------:R-:W-:-:S05]  /*0b10*/  IMAD.WIDE R2, R19, 0x14, R2 ;  /* 0x0000001413027825 */ /* 0x000fca00078e0202 */
[----:B------:R0:W-:Y:S04]  /*0b20*/  STG.E desc[UR6][R2.64], R5 ;  /* 0x0000000502007986 */ /* 0x0001e8000c101906 */
[----:B------:R0:W-:Y:S01]  /*0b30*/  STG.E desc[UR6][R2.64+0x4], R5 ;  /* 0x0000040502007986 */ /* 0x0001e2000c101906 */
[----:B--2---:R-:W-:Y:S01]  /*0b40*/  @!P0 VIADD R18, R16, 0xffffffff ;  /* 0xffffffff10128836 */ /* 0x004fe20000000000 */
[----:B------:R-:W-:-:S04]  /*0b50*/  IADD3 R16, PT, PT, R0, UR5, RZ ;  /* 0x0000000500107c10 */ /* 0x000fc8000fffe0ff */
[C---:B------:R-:W-:Y:S02]  /*0b60*/  ISETP.NE.AND P0, PT, R18.reuse, RZ, PT ;  /* 0x000000ff1200720c */ /* 0x040fe40003f05270 */
[C---:B------:R-:W-:Y:S02]  /*0b70*/  LEA R17, R18.reuse, UR5, 0x2 ;  /* 0x0000000512117c11 */ /* 0x040fe4000f8e10ff */
[C---:B------:R-:W-:Y:S02]  /*0b80*/  ISETP.NE.AND P1, PT, R18.reuse, 0x1, PT ;  /* 0x000000011200780c */ /* 0x040fe40003f25270 */
[----:B------:R-:W-:Y:S01]  /*0b90*/  ISETP.NE.AND P2, PT, R18, 0x2, PT ;  /* 0x000000021200780c */ /* 0x000fe20003f45270 */
[----:B------:R-:W-:Y:S01]  /*0ba0*/  IMAD.IADD R17, R0, 0x1, R17 ;  /* 0x0000000100117824 */ /* 0x000fe200078e0211 */
[C---:B------:R-:W-:Y:S02]  /*0bb0*/  ISETP.NE.AND P3, PT, R18.reuse, 0x3, PT ;  /* 0x000000031200780c */ /* 0x040fe40003f65270 */
[----:B------:R-:W-:-:S03]  /*0bc0*/  ISETP.NE.AND P4, PT, R18, 0x4, PT ;  /* 0x000000041200780c */ /* 0x000fc60003f85270 */
[----:B------:R0:W-:Y:S01]  /*0bd0*/  @P0 STS [R0+UR5], R5 ;  /* 0x0000000500000988 */ /* 0x0001e20008000805 */
[----:B------:R-:W-:Y:S09]  /*0be0*/  @P0 BRA `(.L_x_22) ;  /* 0x0000000000340947 */ /* 0x000ff20003800000 */
[----:B------:R-:W1:Y:S01]  /*0bf0*/  S2R R21, SR_CgaCtaId ;  /* 0x0000000000157919 */ /* 0x000e620000008800 */
[----:B------:R-:W-:Y:S01]  /*0c00*/  MOV R19, 0x400 ;  /* 0x0000040000137802 */ /* 0x000fe20000000f00 */
[----:B------:R-:W-:Y:S01]  /*0c10*/  IMAD.MOV.U32 R23, RZ, RZ, 0x7cf ;  /* 0x000007cfff177424 */ /* 0x000fe200078e00ff */
[----:B------:R-:W-:Y:S02]  /*0c20*/  STS [R17], RZ ;  /* 0x000000ff11007388 */ /* 0x000fe40000000800 */
[C---:B------:R-:W-:Y:S01]  /*0c30*/  IADD3 R20, PT, PT, R19.reuse, 0x1f40, RZ ;  /* 0x00001f4013147810 */ /* 0x040fe20007ffe0ff */
[----:B------:R-:W-:-:S05]  /*0c40*/  VIADD R18, R19, 0x7d04 ;  /* 0x00007d0413127836 */ /* 0x000fca0000000000 */
[C---:B-1----:R-:W-:Y:S02]  /*0c50*/  LEA R18, R21.reuse, R18, 0x18 ;  /* 0x0000001215127211 */ /* 0x042fe400078ec0ff */
[----:B------:R-:W-:-:S04]  /*0c60*/  LEA R19, R21, R20, 0x18 ;  /* 0x0000001415137211 */ /* 0x000fc800078ec0ff */
[----:B------:R-:W1:Y:S02]  /*0c70*/  ATOMS.INC R18, [R18], R23 ;  /* 0x000000171212738c */ /* 0x000e640001800000 */
[----:B-1----:R-:W-:-:S05]  /*0c80*/  IMAD R19, R18, 0xc, R19 ;  /* 0x0000000c12137824 */ /* 0x002fca00078e0213 */
[----:B------:R1:W-:Y:S04]  /*0c90*/  STS [R19], R10 ;  /* 0x0000000a13007388 */ /* 0x0003e80000000800 */
[----:B------:R1:W-:Y:S04]  /*0ca0*/  STS [R19+0x4], R4 ;  /* 0x0000040413007388 */ /* 0x0003e80000000800 */
[----:B------:R1:W-:Y:S02]  /*0cb0*/  STS [R19+0x8], RZ ;  /* 0x000008ff13007388 */ /* 0x0003e40000000800 */
.L_x_22:
[----:B------:R-:W-:Y:S05]  /*0cc0*/  BSYNC.RECONVERGENT B1 ;  /* 0x0000000000017941 */ /* 0x000fea0003800200 */
.L_x_21:
[----:B------:R2:W-:Y:S01]  /*0cd0*/  @P1 STS [R16+0x4], R5 ;  /* 0x0000040510001388 */ /* 0x0005e20000000800 */
[----:B------:R-:W-:Y:S04]  /*0ce0*/  BSSY.RECONVERGENT B1, `(.L_x_23) ;  /* 0x0000010000017945 */ /* 0x000fe80003800200 */
[----:B------:R-:W-:Y:S05]  /*0cf0*/  @P1 BRA `(.L_x_24) ;  /* 0x0000000000381947 */ /* 0x000fea0003800000 */
[----:B------:R-:W3:Y:S01]  /*0d00*/  S2R R21, SR_CgaCtaId ;  /* 0x0000000000157919 */ /* 0x000ee20000008800 */
[----:B-1----:R-:W-:Y:S01]  /*0d10*/  MOV R19, 0x400 ;  /* 0x0000040000137802 */ /* 0x002fe20000000f00 */
[----:B------:R-:W-:Y:S01]  /*0d20*/  IMAD.MOV.U32 R23, RZ, RZ, 0x7cf ;  /* 0x000007cfff177424 */ /* 0x000fe200078e00ff */
[----:B------:R-:W-:Y:S02]  /*0d30*/  STS [R17], RZ ;  /* 0x000000ff11007388 */ /* 0x000fe40000000800 */
[C---:B------:R-:W-:Y:S01]  /*0d40*/  IADD3 R20, PT, PT, R19.reuse, 0x1f40, RZ ;  /* 0x00001f4013147810 */ /* 0x040fe20007ffe0ff */
[----:B------:R-:W-:-:S05]  /*0d50*/  VIADD R18, R19, 0x7d04 ;  /* 0x00007d0413127836 */ /* 0x000fca0000000000 */
[C---:B---3--:R-:W-:Y:S02]  /*0d60*/  LEA R18, R21.reuse, R18, 0x18 ;  /* 0x0000001215127211 */ /* 0x048fe400078ec0ff */
[----:B------:R-:W-:Y:S01]  /*0d70*/  LEA R19, R21, R20, 0x18 ;  /* 0x0000001415137211 */ /* 0x000fe200078ec0ff */
[----:B------:R-:W-:-:S03]  /*0d80*/  IMAD.MOV.U32 R20, RZ, RZ, 0x1 ;  /* 0x00000001ff147424 */ /* 0x000fc600078e00ff */
[----:B------:R-:W1:Y:S02]  /*0d90*/  ATOMS.INC R18, [R18], R23 ;  /* 0x000000171212738c */ /* 0x000e640001800000 */
[----:B-1----:R-:W-:-:S05]  /*0da0*/  IMAD R19, R18, 0xc, R19 ;  /* 0x0000000c12137824 */ /* 0x002fca00078e0213 */
[----:B------:R3:W-:Y:S04]  /*0db0*/  STS [R19+0x8], R20 ;  /* 0x0000081413007388 */ /* 0x0007e80000000800 */
[----:B------:R3:W-:Y:S04]  /*0dc0*/  STS [R19], R10 ;  /* 0x0000000a13007388 */ /* 0x0007e80000000800 */
[----:B------:R3:W-:Y:S02]  /*0dd0*/  STS [R19+0x4], R4 ;  /* 0x0000040413007388 */ /* 0x0007e40000000800 */
.L_x_24:
[----:B------:R-:W-:Y:S05]  /*0de0*/  BSYNC.RECONVERGENT B1 ;  /* 0x0000000000017941 */ /* 0x000fea0003800200 */
.L_x_23:
[----:B------:R4:W-:Y:S01]  /*0df0*/  @P2 STS [R16+0x8], R5 ;  /* 0x0000080510002388 */ /* 0x0009e20000000800 */
[----:B------:R-:W-:Y:S04]  /*0e00*/  BSSY.RECONVERGENT B1, `(.L_x_25) ;  /* 0x0000010000017945 */ /* 0x000fe80003800200 */
[----:B------:R-:W-:Y:S05]  /*0e10*/  @P2 BRA `(.L_x_26) ;  /* 0x0000000000382947 */ /* 0x000fea0003800000 */
[----:B------:R-:W5:Y:S01]  /*0e20*/  S2R R21, SR_CgaCtaId ;  /* 0x0000000000157919 */ /* 0x000f620000008800 */
[----:B-1-3--:R-:W-:Y:S01]  /*0e30*/  MOV R19, 0x400 ;  /* 0x0000040000137802 */ /* 0x00afe20000000f00 */
[----:B------:R-:W-:Y:S01]  /*0e40*/  HFMA2 R23, -RZ, RZ, 0, 0.00011914968490600585938 ;  /* 0x000007cfff177431 */ /* 0x000fe200000001ff */
[----:B------:R-:W-:Y:S03]  /*0e50*/  STS [R17], RZ ;  /* 0x000000ff11007388 */ /* 0x000fe60000000800 */
[C---:B------:R-:W-:Y:S02]  /*0e60*/  VIADD R18, R19.reuse, 0x7d04 ;  /* 0x00007d0413127836 */ /* 0x040fe40000000000 */
[----:B------:R-:W-:-:S03]  /*0e70*/  VIADD R20, R19, 0x1f40 ;  /* 0x00001f4013147836 */ /* 0x000fc60000000000 */
[C---:B-----5:R-:W-:Y:S02]  /*0e80*/  LEA R18, R21.reuse, R18, 0x18 ;  /* 0x0000001215127211 */ /* 0x060fe400078ec0ff */
[----:B------:R-:W-:Y:S01]  /*0e90*/  LEA R19, R21, R20, 0x18 ;  /* 0x0000001415137211 */ /* 0x000fe200078ec0ff */
[----:B------:R-:W-:-:S03]  /*0ea0*/  IMAD.MOV.U32 R20, RZ, RZ, 0x2 ;  /* 0x00000002ff147424 */ /* 0x000fc600078e00ff */
[----:B------:R-:W1:Y:S02]  /*0eb0*/  ATOMS.INC R18, [R18], R23 ;  /* 0x000000171212738c */ /* 0x000e640001800000 */
[----:B-1----:R-:W-:-:S05]  /*0ec0*/  IMAD R19, R18, 0xc, R19 ;  /* 0x0000000c12137824 */ /* 0x002fca00078e0213 */
[----:B------:R1:W-:Y:S04]  /*0ed0*/  STS [R19+0x8], R20 ;  /* 0x0000081413007388 */ /* 0x0003e80000000800 */
[----:B------:R1:W-:Y:S04]  /*0ee0*/  STS [R19], R10 ;  /* 0x0000000a13007388 */ /* 0x0003e80000000800 */
[----:B------:R1:W-:Y:S02]  /*0ef0*/  STS [R19+0x4], R4 ;  /* 0x0000040413007388 */ /* 0x0003e40000000800 */
.L_x_26:
[----:B------:R-:W-:Y:S05]  /*0f00*/  BSYNC.RECONVERGENT B1 ;  /* 0x0000000000017941 */ /* 0x000fea0003800200 */
.L_x_25:
[----:B------:R0:W-:Y:S01]  /*0f10*/  @P3 STS [R16+0xc], R5 ;  /* 0x00000c0510003388 */ /* 0x0001e20000000800 */
[----:B------:R-:W-:Y:S04]  /*0f20*/  BSSY.RECONVERGENT B1, `(.L_x_27) ;  /* 0x0000010000017945 */ /* 0x000fe80003800200 */
[----:B------:R-:W-:Y:S05]  /*0f30*/  @P3 BRA `(.L_x_28) ;  /* 0x0000000000383947 */ /* 0x000fea0003800000 */
[----:B------:R-:W5:Y:S01]  /*0f40*/  S2R R21, SR_CgaCtaId ;  /* 0x0000000000157919 */ /* 0x000f620000008800 */
[----:B-1-3--:R-:W-:Y:S01]  /*0f50*/  MOV R19, 0x400 ;  /* 0x0000040000137802 */ /* 0x00afe20000000f00 */
[----:B------:R-:W-:Y:S01]  /*0f60*/  IMAD.MOV.U32 R23, RZ, RZ, 0x7cf ;  /* 0x000007cfff177424 */ /* 0x000fe200078e00ff */
[----:B------:R-:W-:Y:S02]  /*0f70*/  STS [R17], RZ ;  /* 0x000000ff11007388 */ /* 0x000fe40000000800 */
[C---:B------:R-:W-:Y:S01]  /*0f80*/  IADD3 R18, PT, PT, R19.reuse, 0x7d04, RZ ;  /* 0x00007d0413127810 */ /* 0x040fe20007ffe0ff */
[----:B------:R-:W-:-:S03]  /*0f90*/  VIADD R20, R19, 0x1f40 ;  /* 0x00001f4013147836 */ /* 0x000fc60000000000 */
[C---:B-----5:R-:W-:Y:S02]  /*0fa0*/  LEA R18, R21.reuse, R18, 0x18 ;  /* 0x0000001215127211 */ /* 0x060fe400078ec0ff */
[----:B------:R-:W-:Y:S02]  /*0fb0*/  LEA R19, R21, R20, 0x18 ;  /* 0x0000001415137211 */ /* 0x000fe400078ec0ff */
[----:B------:R-:W-:Y:S02]  /*0fc0*/  MOV R20, 0x3 ;  /* 0x0000000300147802 */ /* 0x000fe40000000f00 */
[----:B------:R-:W1:Y:S02]  /*0fd0*/  ATOMS.INC R18, [R18], R23 ;  /* 0x000000171212738c */ /* 0x000e640001800000 */
[----:B-1----:R-:W-:-:S05]  /*0fe0*/  IMAD R19, R18, 0xc, R19 ;  /* 0x0000000c12137824 */ /* 0x002fca00078e0213 */
[----:B------:R1:W-:Y:S04]  /*0ff0*/  STS [R19+0x8], R20 ;  /* 0x0000081413007388 */ /* 0x0003e80000000800 */
[----:B------:R1:W-:Y:S04]  /*1000*/  STS [R19], R10 ;  /* 0x0000000a13007388 */ /* 0x0003e80000000800 */
[----:B------:R1:W-:Y:S02]  /*1010*/  STS [R19+0x4], R4 ;  /* 0x0000040413007388 */ /* 0x0003e40000000800 */
.L_x_28:
[----:B------:R-:W-:Y:S05]  /*1020*/  BSYNC.RECONVERGENT B1 ;  /* 0x0000000000017941 */ /* 0x000fea0003800200 */
.L_x_27:
[----:B------:R0:W-:Y:S04]  /*1030*/  @P4 STS [R16+0x10], R5 ;  /* 0x0000100510004388 */ /* 0x0001e80000000800 */
[----:B------:R0:W-:Y:S04]  /*1040*/  STG.E desc[UR6][R2.64+0x8], R5 ;  /* 0x0000080502007986 */ /* 0x0001e8000c101906 */
[----:B------:R0:W-:Y:S04]  /*1050*/  STG.E desc[UR6][R2.64+0xc], R5 ;  /* 0x00000c0502007986 */ /* 0x0001e8000c101906 */
[----:B------:R0:W-:Y:S01]  /*1060*/  STG.E desc[UR6][R2.64+0x10], R5 ;  /* 0x0000100502007986 */ /* 0x0001e2000c101906 */
[----:B------:R-:W-:Y:S05]  /*1070*/  @P4 BRA `(.L_x_20) ;  /* 0x0000000000384947 */ /* 0x000fea0003800000 */
[----:B0-2-4-:R-:W0:Y:S01]  /*1080*/  S2R R5, SR_CgaCtaId ;  /* 0x0000000000057919 */ /* 0x015e220000008800 */
[----:B------:R-:W-:Y:S01]  /*1090*/  MOV R3, 0x400 ;  /* 0x0000040000037802 */ /* 0x000fe20000000f00 */
[----:B-1-3--:R-:W-:Y:S01]  /*10a0*/  IMAD.MOV.U32 R19, RZ, RZ, 0x7cf ;  /* 0x000007cfff137424 */ /* 0x00afe200078e00ff */
[----:B------:R-:W-:Y:S02]  /*10b0*/  STS [R17], RZ ;  /* 0x000000ff11007388 */ /* 0x000fe40000000800 */
[C---:B------:R-:W-:Y:S01]  /*10c0*/  IADD3 R16, PT, PT, R3.reuse, 0x1f40, RZ ;  /* 0x00001f4003107810 */ /* 0x040fe20007ffe0ff */
[----:B------:R-:W-:-:S05]  /*10d0*/  VIADD R2, R3, 0x7d04 ;  /* 0x00007d0403027836 */ /* 0x000fca0000000000 */
[C---:B0-----:R-:W-:Y:S02]  /*10e0*/  LEA R2, R5.reuse, R2, 0x18 ;  /* 0x0000000205027211 */ /* 0x041fe400078ec0ff */
[----:B------:R-:W-:Y:S01]  /*10f0*/  LEA R3, R5, R16, 0x18 ;  /* 0x0000001005037211 */ /* 0x000fe200078ec0ff */
[----:B------:R-:W-:-:S03]  /*1100*/  IMAD.MOV.U32 R16, RZ, RZ, 0x4 ;  /* 0x00000004ff107424 */ /* 0x000fc600078e00ff */
[----:B------:R-:W0:Y:S02]  /*1110*/  ATOMS.INC R2, [R2], R19 ;  /* 0x000000130202738c */ /* 0x000e240001800000 */
[----:B0-----:R-:W-:-:S05]  /*1120*/  IMAD R3, R2, 0xc, R3 ;  /* 0x0000000c02037824 */ /* 0x001fca00078e0203 */
[----:B------:R0:W-:Y:S04]  /*1130*/  STS [R3], R10 ;  /* 0x0000000a03007388 */ /* 0x0001e80000000800 */
[----:B------:R0:W-:Y:S04]  /*1140*/  STS [R3+0x4], R4 ;  /* 0x0000040403007388 */ /* 0x0001e80000000800 */
[----:B------:R0:W-:Y:S02]  /*1150*/  STS [R3+0x8], R16 ;  /* 0x0000081003007388 */ /* 0x0001e40000000800 */
.L_x_20:
[----:B------:R-:W-:Y:S05]  /*1160*/  BSYNC.RECONVERGENT B0 ;  /* 0x0000000000007941 */ /* 0x000fea0003800200 */
.L_x_19:
[----:B------:R-:W-:Y:S01]  /*1170*/  UIADD3 UR5, UPT, UPT, UR5, 0x28, URZ ;  /* 0x0000002805057890 */ /* 0x000fe2000fffe0ff */
[----:B------:R-:W-:Y:S01]  /*1180*/  VIADD R14, R14, 0x2 ;  /* 0x000000020e0e7836 */ /* 0x000fe20000000000 */
[----:B------:R-:W-:Y:S01]  /*1190*/  IADD3 R13, PT, PT, R13, 0x2, RZ ;  /* 0x000000020d0d7810 */ /* 0x000fe20007ffe0ff */
[----:B------:R-:W-:Y:S01]  /*11a0*/  VIADD R11, R11, 0x2 ;  /* 0x000000020b0b7836 */ /* 0x000fe20000000000 */
[----:B------:R-:W-:Y:S01]  /*11b0*/  UISETP.NE.AND UP0, UPT, UR5, 0x1f54, UPT ;  /* 0x00001f540500788c */ /* 0x000fe2000bf05270 */
[----:B------:R-:W-:Y:S01]  /*11c0*/  VIADD R15, R15, 0x2 ;  /* 0x000000020f0f7836 */ /* 0x000fe20000000000 */
[----:B------:R-:W-:-:S07]  /*11d0*/  UIADD3 UR4, UPT, UPT, UR4, 0x28, URZ ;  /* 0x0000002804047890 */ /* 0x000fce000fffe0ff */
[----:B------:R-:W-:Y:S05]  /*11e0*/  BRA.U UP0, `(.L_x_29) ;  /* 0xffffffed00ec7547 */ /* 0x000fea000b83ffff */
[----:B------:R-:W5:Y:S01]  /*11f0*/  S2R R11, SR_CgaCtaId ;  /* 0x00000000000b7919 */ /* 0x000f620000008800 */
[----:B01-3--:R-:W-:Y:S01]  /*1200*/  MOV R10, 0x400 ;  /* 0x00000400000a7802 */ /* 0x00bfe20000000f00 */
[----:B------:R-:W-:Y:S01]  /*1210*/  IMAD.MOV.U32 R13, RZ, RZ, 0x7cf ;  /* 0x000007cfff0d7424 */ /* 0x000fe200078e00ff */
[----:B------:R-:W-:Y:S02]  /*1220*/  BAR.SYNC.DEFER_BLOCKING 0x0 ;  /* 0x0000000000007b1d */ /* 0x000fe40000010000 */
[----:B--2---:R-:W-:-:S04]  /*1230*/  IADD3 R2, PT, PT, R10, 0x7d00, RZ ;  /* 0x00007d000a027810 */ /* 0x004fc80007ffe0ff */
[C---:B-----5:R-:W-:Y:S02]  /*1240*/  LEA R2, R11.reuse, R2, 0x18 ;  /* 0x000000020b027211 */ /* 0x060fe400078ec0ff */
[----:B------:R-:W-:-:S03]  /*1250*/  LEA R3, R11, R10, 0x18 ;  /* 0x0000000a0b037211 */ /* 0x000fc600078ec0ff */
[----:B------:R-:W-:Y:S04]  /*1260*/  ATOMS.INC R4, [R2], R13 ;  /* 0x0000000d0204738c */ /* 0x000fe80001800000 */
[----:B----4-:R-:W0:Y:S02]  /*1270*/  LDS R5, [R3+0x7d04] ;  /* 0x007d040003057984 */ /* 0x010e240000000800 */
[----:B0-----:R-:W-:-:S13]  /*1280*/  ISETP.GE.U32.AND P0, PT, R4, R5, PT ;  /* 0x000000050400720c */ /* 0x001fda0003f06070 */
[----:B------:R-:W-:Y:S05]  /*1290*/  @P0 BRA `(.L_x_30) ;  /* 0x0000000400900947 */ /* 0x000fea0003800000 */
[----:B------:R-:W-:Y:S01]  /*12a0*/  VIADD R10, R10, 0x1f40 ;  /* 0x00001f400a0a7836 */ /* 0x000fe20000000000 */
[----:B------:R-:W-:-:S04]  /*12b0*/  MOV R5, R4 ;  /* 0x0000000400057202 */ /* 0x000fc80000000f00 */
[----:B------:R-:W-:-:S07]  /*12c0*/  LEA R4, R11, R10, 0x18 ;  /* 0x0000000a0b047211 */ /* 0x000fce00078ec0ff */
.L_x_43:
[----:B------:R-:W-:Y:S01]  /*12d0*/  IMAD R11, R5, 0xc, R4 ;  /* 0x0000000c050b7824 */ /* 0x000fe200078e0204 */
[----:B------:R-:W-:Y:S05]  /*12e0*/  YIELD ;  /* 0x0000000000007946 */ /* 0x000fea0003800000 */
[----:B------:R-:W-:Y:S01]  /*12f0*/  LDS R5, [R11] ;  /* 0x000000000b057984 */ /* 0x000fe20000000800 */
[----:B------:R-:W-:Y:S03]  /*1300*/  BSSY.RECONVERGENT B0, `(.L_x_31) ;  /* 0x0000058000007945 */ /* 0x000fe60003800200 */
[----:B0-----:R-:W0:Y:S02]  /*1310*/  LDS R10, [R11+0x4] ;  /* 0x000004000b0a7984 */ /* 0x001e240000000800 */
[----:B0-----:R-:W-:-:S04]  /*1320*/  VIMNMX.U32 R12, PT, PT, R5, R10, !PT ;  /* 0x0000000a050c7248 */ /* 0x001fc80007fe0000 */
[----:B------:R-:W-:-:S13]  /*1330*/  ISETP.GT.U32.AND P0, PT, R12, 0x13, PT ;  /* 0x000000130c00780c */ /* 0x000fda0003f04070 */
[----:B------:R-:W-:Y:S05]  /*1340*/  @P0 BRA `(.L_x_32) ;  /* 0x00000004004c0947 */ /* 0x000fea0003800000 */
[----:B------:R-:W0:Y:S01]  /*1350*/  LDS R11, [R11+0x8] ;  /* 0x000008000b0b7984 */ /* 0x000e220000000800 */
[C---:B------:R-:W-:Y:S01]  /*1360*/  IMAD R12, R10.reuse, 0x190, R3 ;  /* 0x000001900a0c7824 */ /* 0x040fe200078e0203 */
[----:B------:R-:W-:Y:S01]  /*1370*/  ISETP.NE.AND P0, PT, R10, RZ, PT ;  /* 0x000000ff0a00720c */ /* 0x000fe20003f05270 */
[----:B------:R-:W-:Y:S04]  /*1380*/  BSSY.RECONVERGENT B1, `(.L_x_33) ;  /* 0x000002a000017945 */ /* 0x000fe80003800200 */
[----:B------:R-:W-:Y:S01]  /*1390*/  BSSY.RELIABLE B2, `(.L_x_34) ;  /* 0x0000019000027945 */ /* 0x000fe20003800100 */
[----:B------:R-:W-:-:S04]  /*13a0*/  IMAD R12, R5, 0x14, R12 ;  /* 0x00000014050c7824 */ /* 0x000fc800078e020c */
[----:B0-----:R-:W-:-:S05]  /*13b0*/  IMAD R13, R11, 0x4, R12 ;  /* 0x000000040b0d7824 */ /* 0x001fca00078e020c */
[----:B------:R0:W1:Y:S01]  /*13c0*/  LDS R17, [R13] ;  /* 0x000000000d117984 */ /* 0x0000620000000800 */
[----:B------:R-:W-:Y:S05]  /*13d0*/  @!P0 BRA `(.L_x_35) ;  /* 0x0000000000508947 */ /* 0x000fea0003800000 */
[----:B-1----:R-:W-:Y:S01]  /*13e0*/  VIADD R12, R17, 0x1 ;  /* 0x00000001110c7836 */ /* 0x002fe20000000000 */
[----:B------:R-:W-:Y:S01]  /*13f0*/  BSSY.RECONVERGENT B3, `(.L_x_36) ;  /* 0x0000010000037945 */ /* 0x000fe20003800200 */
[----:B------:R-:W-:-:S03]  /*1400*/  ISETP.NE.AND P1, PT, R10, 0x13, PT ;  /* 0x000000130a00780c */ /* 0x000fc60003f25270 */
[----:B------:R-:W1:Y:S02]  /*1410*/  ATOMS.MIN.S32 R15, [R13+-0x190], R12 ;  /* 0xfffe700c0d0f738c */ /* 0x000e640000800200 */
[----:B-1----:R-:W-:-:S13]  /*1420*/  ISETP.GT.U32.AND P0, PT, R15, R12, PT ;  /* 0x0000000c0f00720c */ /* 0x002fda0003f04070 */
[----:B------:R-:W-:Y:S05]  /*1430*/  @!P0 BRA `(.L_x_37) ;  /* 0x00000000002c8947 */ /* 0x000fea0003800000 */
[----:B------:R-:W1:Y:S01]  /*1440*/  S2UR UR5, SR_CgaCtaId ;  /* 0x00000000000579c3 */ /* 0x000e620000008800 */
[----:B------:R-:W-:Y:S01]  /*1450*/  UMOV UR4, 0x400 ;  /* 0x0000040000047882 */ /* 0x000fe20000000000 */
[----:B------:R-:W-:Y:S01]  /*1460*/  HFMA2 R15, -RZ, RZ, 0, 0.00011914968490600585938 ;  /* 0x000007cfff0f7431 */ /* 0x000fe200000001ff */
[----:B------:R-:W-:Y:S01]  /*1470*/  UIADD3 UR4, UPT, UPT, UR4, 0x7d04, URZ ;  /* 0x00007d0404047890 */ /* 0x000fe2000fffe0ff */
[----:B------:R-:W-:-:S03]  /*1480*/  VIADD R14, R10, 0xffffffff ;  /* 0xffffffff0a0e7836 */ /* 0x000fc60000000000 */
[----:B-1----:R-:W-:-:S09]  /*1490*/  ULEA UR4, UR5, UR4, 0x18 ;  /* 0x0000000405047291 */ /* 0x002fd2000f8ec0ff */
[----:B------:R-:W1:Y:S02]  /*14a0*/  ATOMS.INC R15, [UR4], R15 ;  /* 0x0000000fff0f798c */ /* 0x000e640009800004 */
[----:B-1----:R-:W-:-:S05]  /*14b0*/  IMAD R16, R15, 0xc, R4 ;  /* 0x0000000c0f107824 */ /* 0x002fca00078e0204 */
[----:B------:R1:W-:Y:S04]  /*14c0*/  STS [R16+0x4], R14 ;  /* 0x0000040e10007388 */ /* 0x0003e80000000800 */
[----:B------:R1:W-:Y:S04]  /*14d0*/  STS [R16], R5 ;  /* 0x0000000510007388 */ /* 0x0003e80000000800 */
[----:B------:R1:W-:Y:S02]  /*14e0*/  STS [R16+0x8], R11 ;  /* 0x0000080b10007388 */ /* 0x0003e40000000800 */
.L_x_37:
[----:B------:R-:W-:Y:S05]  /*14f0*/  BSYNC.RECONVERGENT B3 ;  /* 0x0000000000037941 */ /* 0x000fea0003800200 */
.L_x_36:
[----:B------:R-:W-:Y:S05]  /*1500*/  @!P1 BREAK.RELIABLE B2 ;  /* 0x0000000000029942 */ /* 0x000fea0003800100 */
[----:B------:R-:W-:Y:S05]  /*1510*/  @!P1 BRA `(.L_x_38) ;  /* 0x0000000000409947 */ /* 0x000fea0003800000 */
.L_x_35:
[----:B------:R-:W-:Y:S05]  /*1520*/  BSYNC.RELIABLE B2 ;  /* 0x0000000000027941 */ /* 0x000fea0003800100 */
.L_x_34:
[----:B-1----:R-:W-:-:S05]  /*1530*/  VIADD R12, R17, 0x1 ;  /* 0x00000001110c7836 */ /* 0x002fca0000000000 */
[----:B------:R-:W1:Y:S02]  /*1540*/  ATOMS.MIN.S32 R15, [R13+0x190], R12 ;  /* 0x0001900c0d0f738c */ /* 0x000e640000800200 */
[----:B-1----:R-:W-:-:S13]  /*1550*/  ISETP.GT.U32.AND P0, PT, R15, R12, PT ;  /* 0x0000000c0f00720c */ /* 0x002fda0003f04070 */
[----:B------:R-:W-:Y:S05]  /*1560*/  @!P0 BRA `(.L_x_38) ;  /* 0x00000000002c8947 */ /* 0x000fea0003800000 */
[----:B------:R-:W1:Y:S01]  /*1570*/  S2UR UR5, SR_CgaCtaId ;  /* 0x00000000000579c3 */ /* 0x000e620000008800 */
[----:B------:R-:W-:Y:S01]  /*1580*/  UMOV UR4, 0x400 ;  /* 0x0000040000047882 */ /* 0x000fe20000000000 */
[----:B------:R-:W-:Y:S01]  /*1590*/  MOV R15, 0x7cf ;  /* 0x000007cf000f7802 */ /* 0x000fe20000000f00 */
        /* <DEDUP_REMOVED lines=8> */
.L_x_38:
[----:B------:R-:W-:Y:S05]  /*1620*/  BSYNC.RECONVERGENT B1 ;  /* 0x0000000000017941 */ /* 0x000fea0003800200 */
.L_x_33:
[----:B------:R-:W-:Y:S01]  /*1630*/  ISETP.NE.AND P0, PT, R5, RZ, PT ;  /* 0x000000ff0500720c */ /* 0x000fe20003f05270 */
[----:B------:R-:W-:-:S12]  /*1640*/  BSSY.RELIABLE B1, `(.L_x_39) ;  /* 0x0000015000017945 */ /* 0x000fd80003800100 */
[----:B------:R-:W-:Y:S05]  /*1650*/  @!P0 BRA `(.L_x_40) ;  /* 0x00000000004c8947 */ /* 0x000fea0003800000 */
[----:B------:R-:W3:Y:S01]  /*1660*/  ATOMS.MIN.S32 R15, [R13+-0x14], R12 ;  /* 0xffffec0c0d0f738c */ /* 0x000ee20000800200 */
[----:B------:R-:W-:Y:S01]  /*1670*/  BSSY.RECONVERGENT B2, `(.L_x_41) ;  /* 0x000000f000027945 */ /* 0x000fe20003800200 */
[----:B------:R-:W-:Y:S02]  /*1680*/  ISETP.NE.AND P1, PT, R5, 0x13, PT ;  /* 0x000000130500780c */ /* 0x000fe40003f25270 */
[----:B---3--:R-:W-:-:S13]  /*1690*/  ISETP.GT.U32.AND P0, PT, R15, R12, PT ;  /* 0x0000000c0f00720c */ /* 0x008fda0003f04070 */
[----:B------:R-:W-:Y:S05]  /*16a0*/  @!P0 BRA `(.L_x_42) ;  /* 0x00000000002c8947 */ /* 0x000fea0003800000 */
[----:B------:R-:W3:Y:S01]  /*16b0*/  S2UR UR5, SR_CgaCtaId ;  /* 0x00000000000579c3 */ /* 0x000ee20000008800 */
[----:B------:R-:W-:Y:S01]  /*16c0*/  UMOV UR4, 0x400 ;  /* 0x0000040000047882 */ /* 0x000fe20000000000 */
[----:B-12---:R-:W-:Y:S01]  /*16d0*/  IMAD.MOV.U32 R16, RZ, RZ, 0x7cf ;  /* 0x000007cfff107424 */ /* 0x006fe200078e00ff */
[----:B------:R-:W-:Y:S01]  /*16e0*/  UIADD3 UR4, UPT, UPT, UR4, 0x7d04, URZ ;  /* 0x00007d0404047890 */ /* 0x000fe2000fffe0ff */
[----:B------:R-:W-:-:S03]  /*16f0*/  IADD3 R14, PT, PT, R5, -0x1, RZ ;  /* 0xffffffff050e7810 */ /* 0x000fc60007ffe0ff */
[----:B---3--:R-:W-:-:S09]  /*1700*/  ULEA UR4, UR5, UR4, 0x18 ;  /* 0x0000000405047291 */ /* 0x008fd2000f8ec0ff */
[----:B------:R-:W1:Y:S02]  /*1710*/  ATOMS.INC R15, [UR4], R16 ;  /* 0x00000010ff0f798c */ /* 0x000e640009800004 */
[----:B-1----:R-:W-:-:S05]  /*1720*/  IMAD R15, R15, 0xc, R4 ;  /* 0x0000000c0f0f7824 */ /* 0x002fca00078e0204 */
[----:B------:R3:W-:Y:S04]  /*1730*/  STS [R15], R14 ;  /* 0x0000000e0f007388 */ /* 0x0007e80000000800 */
[----:B------:R3:W-:Y:S04]  /*1740*/  STS [R15+0x4], R10 ;  /* 0x0000040a0f007388 */ /* 0x0007e80000000800 */
[----:B------:R3:W-:Y:S02]  /*1750*/  STS [R15+0x8], R11 ;  /* 0x0000080b0f007388 */ /* 0x0007e40000000800 */
.L_x_42:
[----:B------:R-:W-:Y:S05]  /*1760*/  BSYNC.RECONVERGENT B2 ;  /* 0x0000000000027941 */ /* 0x000fea0003800200 */
.L_x_41:
[----:B------:R-:W-:Y:S05]  /*1770*/  @!P1 BREAK.RELIABLE B1 ;  /* 0x0000000000019942 */ /* 0x000fea0003800100 */
[----:B------:R-:W-:Y:S05]  /*1780*/  @!P1 BRA `(.L_x_32) ;  /* 0x00000000003c9947 */ /* 0x000fea0003800000 */
.L_x_40:
[----:B------:R-:W-:Y:S05]  /*1790*/  BSYNC.RELIABLE B1 ;  /* 0x0000000000017941 */ /* 0x000fea0003800100 */
.L_x_39:
[----:B0-----:R-:W0:Y:S02]  /*17a0*/  ATOMS.MIN.S32 R13, [R13+0x14], R12 ;  /* 0x0000140c0d0d738c */ /* 0x001e240000800200 */
[----:B0-----:R-:W-:-:S13]  /*17b0*/  ISETP.GT.U32.AND P0, PT, R13, R12, PT ;  /* 0x0000000c0d00720c */ /* 0x001fda0003f04070 */
[----:B------:R-:W-:Y:S05]  /*17c0*/  @!P0 BRA `(.L_x_32) ;  /* 0x00000000002c8947 */ /* 0x000fea0003800000 */
[----:B------:R-:W0:Y:S01]  /*17d0*/  S2UR UR5, SR_CgaCtaId ;  /* 0x00000000000579c3 */ /* 0x000e220000008800 */
[----:B------:R-:W-:Y:S01]  /*17e0*/  UMOV UR4, 0x400 ;  /* 0x0000040000047882 */ /* 0x000fe20000000000 */
[----:B------:R-:W-:Y:S01]  /*17f0*/  IMAD.MOV.U32 R13, RZ, RZ, 0x7cf ;  /* 0x000007cfff0d7424 */ /* 0x000fe200078e00ff */
[----:B------:R-:W-:Y:S01]  /*1800*/  UIADD3 UR4, UPT, UPT, UR4, 0x7d04, URZ ;  /* 0x00007d0404047890 */ /* 0x000fe2000fffe0ff */
[----:B-12---:R-:W-:-:S03]  /*1810*/  VIADD R5, R5, 0x1 ;  /* 0x0000000105057836 */ /* 0x006fc60000000000 */
[----:B0-----:R-:W-:-:S09]  /*1820*/  ULEA UR4, UR5, UR4, 0x18 ;  /* 0x0000000405047291 */ /* 0x001fd2000f8ec0ff */
[----:B------:R-:W0:Y:S02]  /*1830*/  ATOMS.INC R13, [UR4], R13 ;  /* 0x0000000dff0d798c */ /* 0x000e240009800004 */
[----:B0-----:R-:W-:-:S05]  /*1840*/  IMAD R12, R13, 0xc, R4 ;  /* 0x0000000c0d0c7824 */ /* 0x001fca00078e0204 */
[----:B------:R4:W-:Y:S04]  /*1850*/  STS [R12], R5 ;  /* 0x000000050c007388 */ /* 0x0009e80000000800 */
[----:B------:R4:W-:Y:S04]  /*1860*/  STS [R12+0x4], R10 ;  /* 0x0000040a0c007388 */ /* 0x0009e80000000800 */
[----:B------:R4:W-:Y:S02]  /*1870*/  STS [R12+0x8], R11 ;  /* 0x0000080b0c007388 */ /* 0x0009e40000000800 */
.L_x_32:
[----:B------:R-:W-:Y:S05]  /*1880*/  BSYNC.RECONVERGENT B0 ;  /* 0x0000000000007941 */ /* 0x000fea0003800200 */
.L_x_31:
[----:B-12-4-:R-:W-:-:S06]  /*1890*/  HFMA2 R5, -RZ, RZ, 0, 0.00011914968490600585938 ;  /* 0x000007cfff057431 */ /* 0x016fcc00000001ff */
[----:B------:R-:W-:Y:S04]  /*18a0*/  ATOMS.INC R5, [R2], R5 ;  /* 0x000000050205738c */ /* 0x000fe80001800000 */
[----:B---3--:R-:W1:Y:S02]  /*18b0*/  LDS R10, [R3+0x7d04] ;  /* 0x007d0400030a7984 */ /* 0x008e640000000800 */
[----:B-1----:R-:W-:-:S13]  /*18c0*/  ISETP.GE.U32.AND P0, PT, R5, R10, PT ;  /* 0x0000000a0500720c */ /* 0x002fda0003f06070 */
[----:B------:R-:W-:Y:S05]  /*18d0*/  @!P0 BRA `(.L_x_43) ;  /* 0xfffffff8007c8947 */ /* 0x000fea000383ffff */
.L_x_30:
[----:B------:R-:W-:Y:S05]  /*18e0*/  WARPSYNC.ALL ;  /* 0x0000000000007948 */ /* 0x000fea0003800000 */
[----:B------:R-:W-:Y:S01]  /*18f0*/  BAR.SYNC.DEFER_BLOCKING 0x0 ;  /* 0x0000000000007b1d */ /* 0x000fe20000010000 */
[C---:B------:R-:W-:Y:S01]  /*1900*/  VIADD R4, R7.reuse, 0x3 ;  /* 0x0000000307047836 */ /* 0x040fe20000000000 */
[C---:B0-----:R-:W-:Y:S01]  /*1910*/  IADD3 R13, PT, PT, R7.reuse, 0x3, RZ ;  /* 0x00000003070d7810 */ /* 0x041fe20007ffe0ff */
[----:B------:R-:W-:-:S05]  /*1920*/  VIADD R12, R7, 0x2 ;  /* 0x00000002070c7836 */ /* 0x000fca0000000000 */
[----:B------:R-:W0:Y:S01]  /*1930*/  LDC.64 R2, c[0x0][0x388] ;  /* 0x0000e200ff027b82 */ /* 0x000e220000000a00 */
[----:B------:R-:W-:-:S05]  /*1940*/  UMOV UR4, 0x28 ;  /* 0x0000002800047882 */ /* 0x000fca0000000000 */
.L_x_52:
[----:B-1----:R-:W-:Y:S01]  /*1950*/  VIADD R5, R8, 0xffffffff ;  /* 0xffffffff08057836 */ /* 0x002fe20000000000 */
[----:B------:R-:W-:Y:S04]  /*1960*/  BSSY.RECONVERGENT B0, `(.L_x_44) ;  /* 0x000001c000007945 */ /* 0x000fe80003800200 */
[C---:B------:R-:W-:Y:S02]  /*1970*/  ISETP.GT.U32.AND P2, PT, R5.reuse, 0x18f, PT ;  /* 0x0000018f0500780c */ /* 0x040fe40003f44070 */
[C---:B------:R-:W-:Y:S02]  /*1980*/  ISETP.GT.U32.AND P3, PT, R5.reuse, 0x18e, PT ;  /* 0x0000018e0500780c */ /* 0x040fe40003f64070 */
[C---:B------:R-:W-:Y:S02]  /*1990*/  ISETP.GT.U32.AND P0, PT, R5.reuse, 0x18d, PT ;  /* 0x0000018d0500780c */ /* 0x040fe40003f04070 */
[----:B------:R-:W-:-:S07]  /*19a0*/  ISETP.GT.U32.AND P1, PT, R5, 0x18c, PT ;  /* 0x0000018c0500780c */ /* 0x000fce0003f24070 */
[----:B------:R-:W-:Y:S06]  /*19b0*/  @P2 BRA `(.L_x_45) ;  /* 0x0000000000582947 */ /* 0x000fec0003800000 */
[----:B------:R-:W-:Y:S02]  /*19c0*/  VIADD R5, R4, 0xfffffffd ;  /* 0xfffffffd04057836 */ /* 0x000fe40000000000 */
[----:B------:R-:W-:-:S03]  /*19d0*/  IMAD.HI.U32 R10, R7, -0x33333333, RZ ;  /* 0xcccccccd070a7827 */ /* 0x000fc600078e00ff */
[----:B------:R-:W-:Y:S02]  /*19e0*/  LOP3.LUT R11, R5, 0xffff, RZ, 0xc0, !PT ;  /* 0x0000ffff050b7812 */ /* 0x000fe400078ec0ff */
[----:B------:R-:W-:-:S03]  /*19f0*/  SHF.R.U32.HI R5, RZ, 0x4, R10 ;  /* 0x00000004ff057819 */ /* 0x000fc6000001160a */
[----:B------:R-:W-:Y:S02]  /*1a00*/  IMAD R10, R11, 0xcccd, RZ ;  /* 0x0000cccd0b0a7824 */ /* 0x000fe400078e02ff */
[----:B------:R-:W-:-:S03]  /*1a10*/  IMAD R14, R5, -0x14, R6 ;  /* 0xffffffec050e7824 */ /* 0x000fc600078e0206 */
[----:B------:R-:W-:-:S04]  /*1a20*/  LEA.HI R11, R10, R9, RZ, 0xc ;  /* 0x000000090a0b7211 */ /* 0x000fc800078f60ff */
[----:B------:R-:W-:-:S04]  /*1a30*/  VIMNMX.U32 R5, PT, PT, R11, R14, !PT ;  /* 0x0000000e0b057248 */ /* 0x000fc80007fe0000 */
[----:B------:R-:W-:-:S13]  /*1a40*/  ISETP.GT.U32.AND P2, PT, R5, 0x13, PT ;  /* 0x000000130500780c */ /* 0x000fda0003f44070 */
[----:B------:R-:W-:Y:S05]  /*1a50*/  @P2 BRA `(.L_x_45) ;  /* 0x0000000000302947 */ /* 0x000fea0003800000 */
[----:B------:R-:W1:Y:S01]  /*1a60*/  LDS R5, [R0+UR4+-0x28] ;  /* 0xffffd80400057984 */ /* 0x000e620008000800 */
[----:B0-----:R-:W-:-:S03]  /*1a70*/  IMAD.WIDE.U32 R10, R11, 0x190, R2 ;  /* 0x000001900b0a7825 */ /* 0x001fc600078e0002 */
[----:B------:R-:W0:Y:S01]  /*1a80*/  LDS R15, [R0+UR4+-0x24] ;  /* 0xffffdc04000f7984 */ /* 0x000e220008000800 */
[----:B------:R-:W-:-:S03]  /*1a90*/  IMAD.WIDE.U32 R10, R14, 0x14, R10 ;  /* 0x000000140e0a7825 */ /* 0x000fc600078e000a */
[----:B------:R-:W2:Y:S04]  /*1aa0*/  LDS R17, [R0+UR4+-0x20] ;  /* 0xffffe00400117984 */ /* 0x000ea80008000800 */
[----:B------:R-:W3:Y:S04]  /*1ab0*/  LDS R19, [R0+UR4+-0x1c] ;  /* 0xffffe40400137984 */ /* 0x000ee80008000800 */
[----:B------:R-:W4:Y:S04]  /*1ac0*/  LDS R21, [R0+UR4+-0x18] ;  /* 0xffffe80400157984 */ /* 0x000f280008000800 */
[----:B-1----:R1:W-:Y:S04]  /*1ad0*/  REDG.E.MIN.S32.STRONG.GPU desc[UR6][R10.64], R5 ;  /* 0x000000050a00798e */ /* 0x0023e8000c92e306 */
[----:B0-----:R1:W-:Y:S04]  /*1ae0*/  REDG.E.MIN.S32.STRONG.GPU desc[UR6][R10.64+0x4], R15 ;  /* 0x0000040f0a00798e */ /* 0x0013e8000c92e306 */
[----:B--2---:R1:W-:Y:S04]  /*1af0*/  REDG.E.MIN.S32.STRONG.GPU desc[UR6][R10.64+0x8], R17 ;  /* 0x000008110a00798e */ /* 0x0043e8000c92e306 */
[----:B---3--:R1:W-:Y:S04]  /*1b00*/  REDG.E.MIN.S32.STRONG.GPU desc[UR6][R10.64+0xc], R19 ;  /* 0x00000c130a00798e */ /* 0x0083e8000c92e306 */
[----:B----4-:R1:W-:Y:S02]  /*1b10*/  REDG.E.MIN.S32.STRONG.GPU desc[UR6][R10.64+0x10], R21 ;  /* 0x000010150a00798e */ /* 0x0103e4000c92e306 */
.L_x_45:
[----:B------:R-:W-:Y:S05]  /*1b20*/  BSYNC.RECONVERGENT B0 ;  /* 0x0000000000007941 */ /* 0x000fea0003800200 */
.L_x_44:
[----:B------:R-:W-:Y:S04]  /*1b30*/  BSSY.RECONVERGENT B0, `(.L_x_46) ;  /* 0x0000019000007945 */ /* 0x000fe80003800200 */
[----:B------:R-:W-:Y:S05]  /*1b40*/  @P3 BRA `(.L_x_47) ;  /* 0x00000000005c3947 */ /* 0x000fea0003800000 */
[----:B-1----:R-:W-:Y:S01]  /*1b50*/  IADD3 R5, PT, PT, R4, -0x2, RZ ;  /* 0xfffffffe04057810 */ /* 0x002fe20007ffe0ff */
[----:B------:R-:W-:-:S03]  /*1b60*/  IMAD.HI.U32 R10, R8, -0x33333333, RZ ;  /* 0xcccccccd080a7827 */ /* 0x000fc600078e00ff */
[----:B------:R-:W-:Y:S02]  /*1b70*/  LOP3.LUT R11, R5, 0xffff, RZ, 0xc0, !PT ;  /* 0x0000ffff050b7812 */ /* 0x000fe400078ec0ff */
[----:B------:R-:W-:-:S03]  /*1b80*/  SHF.R.U32.HI R5, RZ, 0x4, R10 ;  /* 0x00000004ff057819 */ /* 0x000fc6000001160a */
[----:B------:R-:W-:Y:S02]  /*1b90*/  IMAD R10, R11, 0xcccd, RZ ;  /* 0x0000cccd0b0a7824 */ /* 0x000fe400078e02ff */
[----:B------:R-:W-:-:S03]  /*1ba0*/  IMAD R5, R5, -0x14, R6 ;  /* 0xffffffec05057824 */ /* 0x000fc600078e0206 */
[----:B------:R-:W-:Y:S01]  /*1bb0*/  LEA.HI R11, R10, R9, RZ, 0xc ;  /* 0x000000090a0b7211 */ /* 0x000fe200078f60ff */
[----:B------:R-:W-:-:S05]  /*1bc0*/  VIADD R14, R5, 0x1 ;  /* 0x00000001050e7836 */ /* 0x000fca0000000000 */
        /* <DEDUP_REMOVED lines=15> */
.L_x_47:
[----:B------:R-:W-:Y:S05]  /*1cc0*/  BSYNC.RECONVERGENT B0 ;  /* 0x0000000000007941 */ /* 0x000fea0003800200 */
.L_x_46:
[----:B------:R-:W-:Y:S04]  /*1cd0*/  BSSY.RECONVERGENT B0, `(.L_x_48) ;  /* 0x0000019000007945 */ /* 0x000fe80003800200 */
[----:B------:R-:W-:Y:S05]  /*1ce0*/  @P0 BRA `(.L_x_49) ;  /* 0x00000000005c0947 */ /* 0x000fea0003800000 */
[----:B-1----:R-:W-:Y:S02]  /*1cf0*/  VIADD R5, R4, 0xffffffff ;  /* 0xffffffff04057836 */ /* 0x002fe40000000000 */
[----:B------:R-:W-:-:S03]  /*1d00*/  IMAD.HI.U32 R10, R12, -0x33333333, RZ ;  /* 0xcccccccd0c0a7827 */ /* 0x000fc600078e00ff */
[----:B------:R-:W-:Y:S02]  /*1d10*/  LOP3.LUT R11, R5, 0xffff, RZ, 0xc0, !PT ;  /* 0x0000ffff050b7812 */ /* 0x000fe400078ec0ff */
[----:B------:R-:W-:-:S03]  /*1d20*/  SHF.R.U32.HI R5, RZ, 0x4, R10 ;  /* 0x00000004ff057819 */ /* 0x000fc6000001160a */
[----:B------:R-:W-:Y:S02]  /*1d30*/  IMAD R10, R11, 0xcccd, RZ ;  /* 0x0000cccd0b0a7824 */ /* 0x000fe400078e02ff */
[----:B------:R-:W-:-:S03]  /*1d40*/  IMAD R5, R5, -0x14, R6 ;  /* 0xffffffec05057824 */ /* 0x000fc600078e0206 */
[----:B------:R-:W-:Y:S02]  /*1d50*/  LEA.HI R11, R10, R9, RZ, 0xc ;  /* 0x000000090a0b7211 */ /* 0x000fe400078f60ff */
[----:B------:R-:W-:-:S04]  /*1d60*/  IADD3 R14, PT, PT, R5, 0x2, RZ ;  /* 0x00000002050e7810 */ /* 0x000fc80007ffe0ff */
[----:B------:R-:W-:-:S04]  /*1d70*/  VIMNMX.U32 R5, PT, PT, R11, R14, !PT ;  /* 0x0000000e0b057248 */ /* 0x000fc80007fe0000 */
[----:B------:R-:W-:-:S13]  /*1d80*/  ISETP.GT.U32.AND P0, PT, R5, 0x13, PT ;  /* 0x000000130500780c */ /* 0x000fda0003f04070 */
[----:B------:R-:W-:Y:S05]  /*1d90*/  @P0 BRA `(.L_x_49) ;  /* 0x0000000000300947 */ /* 0x000fea0003800000 */
[----:B------:R-:W1:Y:S01]  /*1da0*/  LDS R5, [R0+UR4] ;  /* 0x0000000400057984 */ /* 0x000e620008000800 */
[----:B0-----:R-:W-:-:S03]  /*1db0*/  IMAD.WIDE.U32 R10, R11, 0x190, R2 ;  /* 0x000001900b0a7825 */ /* 0x001fc600078e0002 */
[----:B------:R-:W0:Y:S01]  /*1dc0*/  LDS R15, [R0+UR4+0x4] ;  /* 0x00000404000f7984 */ /* 0x000e220008000800 */
[----:B------:R-:W-:-:S03]  /*1dd0*/  IMAD.WIDE.U32 R10, R14, 0x14, R10 ;  /* 0x000000140e0a7825 */ /* 0x000fc600078e000a */
[----:B------:R-:W2:Y:S04]  /*1de0*/  LDS R17, [R0+UR4+0x8] ;  /* 0x0000080400117984 */ /* 0x000ea80008000800 */
[----:B------:R-:W3:Y:S04]  /*1df0*/  LDS R19, [R0+UR4+0xc] ;  /* 0x00000c0400137984 */ /* 0x000ee80008000800 */
[----:B------:R-:W4:Y:S04]  /*1e00*/  LDS R21, [R0+UR4+0x10] ;  /* 0x0000100400157984 */ /* 0x000f280008000800 */
[----:B-1----:R1:W-:Y:S04]  /*1e10*/  REDG.E.MIN.S32.STRONG.GPU desc[UR6][R10.64], R5 ;  /* 0x000000050a00798e */ /* 0x0023e8000c92e306 */
[----:B0-----:R1:W-:Y:S04]  /*1e20*/  REDG.E.MIN.S32.STRONG.GPU desc[UR6][R10.64+0x4], R15 ;  /* 0x0000040f0a00798e */ /* 0x0013e8000c92e306 */
[----:B--2---:R1:W-:Y:S04]  /*1e30*/  REDG.E.MIN.S32.STRONG.GPU desc[UR6][R10.64+0x8], R17 ;  /* 0x000008110a00798e */ /* 0x0043e8000c92e306 */
[----:B---3--:R1:W-:Y:S04]  /*1e40*/  REDG.E.MIN.S32.STRONG.GPU desc[UR6][R10.64+0xc], R19 ;  /* 0x00000c130a00798e */ /* 0x0083e8000c92e306 */
[----:B----4-:R1:W-:Y:S02]  /*1e50*/  REDG.E.MIN.S32.STRONG.GPU desc[UR6][R10.64+0x10], R21 ;  /* 0x000010150a00798e */ /* 0x0103e4000c92e306 */
.L_x_49:
[----:B------:R-:W-:Y:S05]  /*1e60*/  BSYNC.RECONVERGENT B0 ;  /* 0x0000000000007941 */ /* 0x000fea0003800200 */
.L_x_48:
[----:B------:R-:W-:Y:S04]  /*1e70*/  BSSY.RECONVERGENT B0, `(.L_x_50) ;  /* 0x0000018000007945 */ /* 0x000fe80003800200 */
[----:B------:R-:W-:Y:S05]  /*1e80*/  @P1 BRA `(.L_x_51) ;  /* 0x0000000000581947 */ /* 0x000fea0003800000 */
[----:B-1----:R-:W-:Y:S01]  /*1e90*/  IMAD.HI.U32 R5, R13, -0x33333333, RZ ;  /* 0xcccccccd0d057827 */ /* 0x002fe200078e00ff */
[----:B------:R-:W-:-:S04]  /*1ea0*/  LOP3.LUT R10, R4, 0xffff, RZ, 0xc0, !PT ;  /* 0x0000ffff040a7812 */ /* 0x000fc800078ec0ff */
[----:B------:R-:W-:Y:S01]  /*1eb0*/  SHF.R.U32.HI R5, RZ, 0x4, R5 ;  /* 0x00000004ff057819 */ /* 0x000fe20000011605 */
[----:B------:R-:W-:-:S04]  /*1ec0*/  IMAD R10, R10, 0xcccd, RZ ;  /* 0x0000cccd0a0a7824 */ /* 0x000fc800078e02ff */
[----:B------:R-:W-:Y:S01]  /*1ed0*/  IMAD R5, R5, -0x14, R6 ;  /* 0xffffffec05057824 */ /* 0x000fe200078e0206 */
[----:B------:R-:W-:-:S03]  /*1ee0*/  LEA.HI R11, R10, R9, RZ, 0xc ;  /* 0x000000090a0b7211 */ /* 0x000fc600078f60ff */
[----:B------:R-:W-:-:S05]  /*1ef0*/  VIADD R14, R5, 0x3 ;  /* 0x00000003050e7836 */ /* 0x000fca0000000000 */
[----:B------:R-:W-:-:S04]  /*1f00*/  VIMNMX.U32 R5, PT, PT, R11, R14, !PT ;  /* 0x0000000e0b057248 */ /* 0x000fc80007fe0000 */
[----:B------:R-:W-:-:S13]  /*1f10*/  ISETP.GT.U32.AND P0, PT, R5, 0x13, PT ;  /* 0x000000130500780c */ /* 0x000fda0003f04070 */
[----:B------:R-:W-:Y:S05]  /*1f20*/  @P0 BRA `(.L_x_51) ;  /* 0x0000000000300947 */ /* 0x000fea0003800000 */
[----:B------:R-:W1:Y:S01]  /*1f30*/  LDS R5, [R0+UR4+0x14] ;  /* 0x0000140400057984 */ /* 0x000e620008000800 */
        /* <DEDUP_REMOVED lines=11> */
.L_x_51:
[----:B------:R-:W-:Y:S05]  /*1ff0*/  BSYNC.RECONVERGENT B0 ;  /* 0x0000000000007941 */ /* 0x000fea0003800200 */
.L_x_50:
[----:B------:R-:W-:Y:S01]  /*2000*/  UIADD3 UR4, UPT, UPT, UR4, 0x50, URZ ;  /* 0x0000005004047890 */ /* 0x000fe2000fffe0ff */
[----:B------:R-:W-:Y:S01]  /*2010*/  VIADD R8, R8, 0x4 ;  /* 0x0000000408087836 */ /* 0x000fe20000000000 */
[----:B------:R-:W-:Y:S01]  /*2020*/  IADD3 R4, PT, PT, R4, 0x4, RZ ;  /* 0x0000000404047810 */ /* 0x000fe20007ffe0ff */
[----:B------:R-:W-:Y:S01]  /*2030*/  VIADD R6, R6, 0x4 ;  /* 0x0000000406067836 */ /* 0x000fe20000000000 */
[----:B------:R-:W-:Y:S01]  /*2040*/  UISETP.NE.AND UP0, UPT, UR4, 0x1f68, UPT ;  /* 0x00001f680400788c */ /* 0x000fe2000bf05270 */
[----:B------:R-:W-:Y:S01]  /*2050*/  VIADD R7, R7, 0x4 ;  /* 0x0000000407077836 */ /* 0x000fe20000000000 */
[----:B------:R-:W-:Y:S01]  /*2060*/  IADD3 R12, PT, PT, R12, 0x4, RZ ;  /* 0x000000040c0c7810 */ /* 0x000fe20007ffe0ff */
[----:B------:R-:W-:-:S06]  /*2070*/  VIADD R13, R13, 0x4 ;  /* 0x000000040d0d7836 */ /* 0x000fcc0000000000 */
[----:B------:R-:W-:Y:S05]  /*2080*/  BRA.U UP0, `(.L_x_52) ;  /* 0xfffffff900307547 */ /* 0x000fea000b83ffff */
[----:B------:R-:W-:Y:S05]  /*2090*/  EXIT ;  /* 0x000000000000794d */ /* 0x000fea0003800000 */
.L_x_53:
        /* <DEDUP_REMOVED lines=14> */
.L_x_60:


//--------------------- .text._Z16generateProposalP10ZoningPlanPjP4int2S3_ --------------------------
	.section	.text._Z16generateProposalP10ZoningPlanPjP4int2S3_,"ax",@progbits
	.align	128
        .global         _Z16generateProposalP10ZoningPlanPjP4int2S3_
        .type           _Z16generateProposalP10ZoningPlanPjP4int2S3_,@function
        .size           _Z16generateProposalP10ZoningPlanPjP4int2S3_,(.L_x_61 - _Z16generateProposalP10ZoningPlanPjP4int2S3_)
        .other          _Z16generateProposalP10ZoningPlanPjP4int2S3_,@"STO_CUDA_ENTRY STV_DEFAULT"
_Z16generateProposalP10ZoningPlanPjP4int2S3_:
.text._Z16generateProposalP10ZoningPlanPjP4int2S3_:
[----:B------:R-:W-:Y:S08]  /*0000*/  LDC R1, c[0x0][0x37c] ;  /* 0x0000df00ff017b82 */ /* 0x000ff00000000800 */
[----:B------:R-:W0:Y:S01]  /*0010*/  LDC.64 R6, c[0x0][0x388] ;  /* 0x0000e200ff067b82 */ /* 0x000e220000000a00 */
[----:B------:R-:W0:Y:S07]  /*0020*/  LDCU.64 UR4, c[0x0][0x358] ;  /* 0x00006b00ff0477ac */ /* 0x000e2e0008000a00 */
[----:B------:R-:W1:Y:S01]  /*0030*/  LDC.64 R4, c[0x0][0x380] ;  /* 0x0000e000ff047b82 */ /* 0x000e620000000a00 */
[----:B0-----:R0:W5:Y:S02]  /*0040*/  LDG.E R11, desc[UR4][R6.64] ;  /* 0x00000004060b7981 */ /* 0x001164000c1e1900 */
.L_x_55:
[----:B------:R-:W-:Y:S01]  /*0050*/  HFMA2 R0, -RZ, RZ, -3.31640625, -0.0031299591064453125 ;  /* 0xc2a29a69ff007431 */ /* 0x000fe200000001ff */
[----:B------:R-:W-:Y:S02]  /*0060*/  MOV R8, 0x41c64e6d ;  /* 0x41c64e6d00087802 */ /* 0x000fe40000000f00 */
[----:B------:R-:W-:-:S05]  /*0070*/  MOV R10, 0xee067f11 ;  /* 0xee067f11000a7802 */ /* 0x000fca0000000f00 */
[C---:B-----5:R-:W-:Y:S02]  /*0080*/  IMAD R15, R11.reuse, R10, -0x299ae3d4 ;  /* 0xd6651c2c0b0f7424 */ /* 0x060fe400078e020a */
[----:B------:R-:W-:-:S03]  /*0090*/  IMAD R0, R11, R0, -0x2c23e982 ;  /* 0xd3dc167e0b007424 */ /* 0x000fc600078e0200 */
[----:B------:R2:W-:Y:S02]  /*00a0*/  STG.E desc[UR4][R6.64], R15 ;  /* 0x0000000f06007986 */ /* 0x0005e4000c101904 */
[----:B------:R-:W-:Y:S01]  /*00b0*/  LOP3.LUT R2, R0, 0x7fffffff, RZ, 0xc0, !PT ;  /* 0x7fffffff00027812 */ /* 0x000fe200078ec0ff */
[----:B------:R-:W-:-:S03]  /*00c0*/  IMAD R0, R11, R8, 0x3039 ;  /* 0x000030390b007424 */ /* 0x000fc600078e0208 */
[----:B------:R-:W-:Y:S02]  /*00d0*/  I2FP.F32.U32 R3, R2 ;  /* 0x0000000200037245 */ /* 0x000fe40000201000 */
[----:B------:R-:W-:-:S03]  /*00e0*/  LOP3.LUT R2, R0, 0x7fffffff, RZ, 0xc0, !PT ;  /* 0x7fffffff00027812 */ /* 0x000fc600078ec0ff */
[----:B------:R-:W-:Y:S01]  /*00f0*/  FMUL R0, R3, 4.6566128730773925781e-10 ;  /* 0x3000000003007820 */ /* 0x000fe20000400000 */
[----:B------:R-:W-:-:S03]  /*0100*/  I2FP.F32.U32 R2, R2 ;  /* 0x0000000200027245 */ /* 0x000fc60000201000 */
[----:B------:R-:W-:Y:S02]  /*0110*/  FFMA R3, R0, 20, RZ ;  /* 0x41a0000000037823 */ /* 0x000fe400000000ff */
[----:B------:R-:W-:-:S04]  /*0120*/  FMUL R0, R2, 4.6566128730773925781e-10 ;  /* 0x3000000002007820 */ /* 0x000fc80000400000 */
[----:B------:R-:W1:Y:S01]  /*0130*/  F2I.TRUNC.NTZ R3, R3 ;  /* 0x0000000300037305 */ /* 0x000e62000020f100 */
[----:B------:R-:W-:-:S07]  /*0140*/  FFMA R0, R0, 20, RZ ;  /* 0x41a0000000007823 */ /* 0x000fce00000000ff */
[----:B------:R-:W3:Y:S01]  /*0150*/  F2I.TRUNC.NTZ R2, R0 ;  /* 0x0000000000027305 */ /* 0x000ee2000020f100 */
[----:B-1----:R-:W-:-:S04]  /*0160*/  IMAD.WIDE R8, R3, 0xa0, R4 ;  /* 0x000000a003087825 */ /* 0x002fc800078e0204 */
[----:B---3--:R-:W-:-:S05]  /*0170*/  IMAD.WIDE R8, R2, 0x8, R8 ;  /* 0x0000000802087825 */ /* 0x008fca00078e0208 */
[----:B------:R-:W3:Y:S01]  /*0180*/  LDG.E R10, desc[UR4][R8.64] ;  /* 0x00000004080a7981 */ /* 0x000ee2000c1e1900 */
[----:B------:R-:W-:Y:S01]  /*0190*/  HFMA2 R14, -RZ, RZ, -7.450580596923828125e-06, -1.1767578125 ;  /* 0x807dbcb5ff0e7431 */ /* 0x000fe200000001ff */
[----:B------:R-:W-:-:S04]  /*01a0*/  LOP3.LUT R12, R15, 0x7fffffff, RZ, 0xc0, !PT ;  /* 0x7fffffff0f0c7812 */ /* 0x000fc800078ec0ff */
[----:B------:R-:W-:Y:S01]  /*01b0*/  I2FP.F32.U32 R12, R12 ;  /* 0x0000000c000c7245 */ /* 0x000fe20000201000 */
[----:B------:R-:W-:-:S04]  /*01c0*/  IMAD R11, R11, R14, -0x58fbd821 ;  /* 0xa70427df0b0b7424 */ /* 0x000fc800078e020e */
[----:B------:R-:W-:Y:S01]  /*01d0*/  FMUL R0, R12, 4.6566128730773925781e-10 ;  /* 0x300000000c007820 */ /* 0x000fe20000400000 */
[----:B------:R-:W-:-:S03]  /*01e0*/  LOP3.LUT R11, R11, 0x7fffffff, RZ, 0xc0, !PT ;  /* 0x7fffffff0b0b7812 */ /* 0x000fc600078ec0ff */
[----:B------:R-:W-:Y:S01]  /*01f0*/  FFMA R13, R0, 20, RZ ;  /* 0x41a00000000d7823 */ /* 0x000fe200000000ff */
[----:B------:R-:W-:-:S05]  /*0200*/  I2FP.F32.U32 R11, R11 ;  /* 0x0000000b000b7245 */ /* 0x000fca0000201000 */
[----:B------:R-:W1:Y:S01]  /*0210*/  F2I.TRUNC.NTZ R13, R13 ;  /* 0x0000000d000d7305 */ /* 0x000e62000020f100 */
[----:B------:R-:W-:-:S04]  /*0220*/  FMUL R0, R11, 4.6566128730773925781e-10 ;  /* 0x300000000b007820 */ /* 0x000fc80000400000 */
[----:B------:R-:W-:-:S04]  /*0230*/  FFMA R0, R0, 20, RZ ;  /* 0x41a0000000007823 */ /* 0x000fc800000000ff */
[----:B------:R-:W4:Y:S01]  /*0240*/  F2I.TRUNC.NTZ R12, R0 ;  /* 0x00000000000c7305 */ /* 0x000f22000020f100 */
[----:B-1----:R-:W-:-:S04]  /*0250*/  IMAD.WIDE R16, R13, 0xa0, R4 ;  /* 0x000000a00d107825 */ /* 0x002fc800078e0204 */
[----:B----4-:R-:W-:Y:S01]  /*0260*/  IMAD.WIDE R16, R12, 0x8, R16 ;  /* 0x000000080c107825 */ /* 0x010fe200078e0210 */
[----:B---3--:R-:W-:-:S13]  /*0270*/  ISETP.NE.AND P0, PT, R10, 0x2, PT ;  /* 0x000000020a00780c */ /* 0x008fda0003f05270 */
[----:B--2---:R-:W-:Y:S05]  /*0280*/  @!P0 BRA `(.L_x_54) ;  /* 0x0000000000188947 */ /* 0x004fea0003800000 */
[----:B------:R-:W2:Y:S01]  /*0290*/  LDG.E R0, desc[UR4][R16.64] ;  /* 0x0000000410007981 */ /* 0x000ea2000c1e1900 */
[----:B------:R-:W-:Y:S02]  /*02a0*/  MOV R11, R15 ;  /* 0x0000000f000b7202 */ /* 0x000fe40000000f00 */
[----:B--2---:R-:W-:-:S13]  /*02b0*/  ISETP.NE.AND P0, PT, R0, 0x2, PT ;  /* 0x000000020000780c */ /* 0x004fda0003f05270 */
[----:B------:R-:W-:Y:S05]  /*02c0*/  @P0 BRA `(.L_x_55) ;  /* 0xfffffffc00600947 */ /* 0x000fea000383ffff */
[----:B------:R-:W-:Y:S01]  /*02d0*/  MOV R11, 0x2 ;  /* 0x00000002000b7802 */ /* 0x000fe20000000f00 */
[----:B------:R-:W-:Y:S06]  /*02e0*/  BRA `(.L_x_56) ;  /* 0x0000000000047947 */ /* 0x000fec0003800000 */
.L_x_54:
[----:B------:R1:W5:Y:S02]  /*02f0*/  LDG.E R11, desc[UR4][R16.64] ;  /* 0x00000004100b7981 */ /* 0x000364000c1e1900 */
.L_x_56:
[----:B------:R-:W2:Y:S01]  /*0300*/  LDC.64 R4, c[0x0][0x390] ;  /* 0x0000e400ff047b82 */ /* 0x000ea20000000a00 */
[----:B-----5:R-:W-:Y:S04]  /*0310*/  STG.E desc[UR4][R8.64], R11 ;  /* 0x0000000b08007986 */ /* 0x020fe8000c101904 */
[----:B------:R-:W-:Y:S03]  /*0320*/  STG.E desc[UR4][R16.64], R10 ;  /* 0x0000000a10007986 */ /* 0x000fe6000c101904 */
[----:B0-----:R-:W0:Y:S01]  /*0330*/  LDC.64 R6, c[0x0][0x398] ;  /* 0x0000e600ff067b82 */ /* 0x001e220000000a00 */
[----:B--2---:R-:W-:Y:S04]  /*0340*/  STG.E.64 desc[UR4][R4.64], R2 ;  /* 0x0000000204007986 */ /* 0x004fe8000c101b04 */
[----:B0-----:R-:W-:Y:S01]  /*0350*/  STG.E.64 desc[UR4][R6.64], R12 ;  /* 0x0000000c06007986 */ /* 0x001fe2000c101b04 */
[----:B------:R-:W-:Y:S05]  /*0360*/  EXIT ;  /* 0x000000000000794d */ /* 0x000fea0003800000 */
.L_x_57:
        /* <DEDUP_REMOVED lines=9> */
.L_x_61:


//--------------------- .nv.shared.reserved.0     --------------------------
	.section	.nv.shared.reserved.0,"aw",@nobits
	.weak		__nv_reservedSMEM_offset_0_alias
	.size		__nv_reservedSMEM_offset_0_alias, 0, 64
	.other		__nv_reservedSMEM_offset_0_alias,@"STO_CUDA_RESERVED_SHARED STV_DEFAULT"
__nv_reservedSMEM_offset_0_alias:
	.zero		0
	.zero		64


//--------------------- .nv.shared._Z12computeScoreP10ZoningPlanP11DistanceMapPfS3_ --------------------------
	.section	.nv.shared._Z12computeScoreP10ZoningPlanP11DistanceMapPfS3_,"aw",@nobits
	.sectionflags	@""
	.align	4
.nv.shared._Z12computeScoreP10ZoningPlanP11DistanceMapPfS3_:
	.zero		1388


//--------------------- .nv.shared._Z22computeDistanceToStoreP10ZoningPlanP11DistanceMap --------------------------
	.section	.nv.shared._Z22computeDistanceToStoreP10ZoningPlanP11DistanceMap,"aw",@nobits
	.sectionflags	@""
	.align	4
.nv.shared._Z22computeDistanceToStoreP10ZoningPlanP11DistanceMap:
	.zero		33032


//--------------------- .nv.constant0._Z14acceptProposalP10ZoningPlanPfS1_P4int2S3_Pi --------------------------
	.section	.nv.constant0._Z14acceptProposalP10ZoningPlanPfS1_P4int2S3_Pi,"a",@progbits
	.sectionflags	@""
	.align	4
.nv.constant0._Z14acceptProposalP10ZoningPlanPfS1_P4int2S3_Pi:
	.zero		944


//--------------------- .nv.constant0._Z12computeScoreP10ZoningPlanP11DistanceMapPfS3_ --------------------------
	.section	.nv.constant0._Z12computeScoreP10ZoningPlanP11DistanceMapPfS3_,"a",@progbits
	.sectionflags	@""
	.align	4
.nv.constant0._Z12computeScoreP10ZoningPlanP11DistanceMapPfS3_:
	.zero		928


//--------------------- .nv.constant0._Z22computeDistanceToStoreP10ZoningPlanP11DistanceMap --------------------------
	.section	.nv.constant0._Z22computeDistanceToStoreP10ZoningPlanP11DistanceMap,"a",@progbits
	.sectionflags	@""
	.align	4
.nv.constant0._Z22computeDistanceToStoreP10ZoningPlanP11DistanceMap:
	.zero		912


//--------------------- .nv.constant0._Z16generateProposalP10ZoningPlanPjP4int2S3_ --------------------------
	.section	.nv.constant0._Z16generateProposalP10ZoningPlanPjP4int2S3_,"a",@progbits
	.sectionflags	@""
	.align	4
.nv.constant0._Z16generateProposalP10ZoningPlanPjP4int2S3_:
	.zero		928


//--------------------- SYMBOLS --------------------------

	.type		.nv.reservedSmem.offset0,@object
	.size		.nv.reservedSmem.offset0,0x4
	.type		.nv.reservedSmem.cap,@object
	.size		.nv.reservedSmem.cap,0x4
